//
// Generated by NVIDIA NVVM Compiler
//
// Compiler Build ID: CL-36424714
// Cuda compilation tools, release 13.0, V13.0.88
// Based on NVVM 20.0.0
//

.version 9.0
.target sm_100
.address_size 64

	// .globl	_Z15mainGpuFunctionPKfPfS1_iifi
// _ZZ15mainGpuFunctionPKfPfS1_iifiE9subArrayA has been demoted
// _ZZ15mainGpuFunctionPKfPfS1_iifiE9subArrayB has been demoted

.visible .entry _Z15mainGpuFunctionPKfPfS1_iifi(
	.param .u64 .ptr .align 1 _Z15mainGpuFunctionPKfPfS1_iifi_param_0,
	.param .u64 .ptr .align 1 _Z15mainGpuFunctionPKfPfS1_iifi_param_1,
	.param .u64 .ptr .align 1 _Z15mainGpuFunctionPKfPfS1_iifi_param_2,
	.param .u32 _Z15mainGpuFunctionPKfPfS1_iifi_param_3,
	.param .u32 _Z15mainGpuFunctionPKfPfS1_iifi_param_4,
	.param .f32 _Z15mainGpuFunctionPKfPfS1_iifi_param_5,
	.param .u32 _Z15mainGpuFunctionPKfPfS1_iifi_param_6
)
{
	.reg .pred 	%p<110>;
	.reg .b32 	%r<557>;
	.reg .b32 	%f<295>;
	.reg .b64 	%rd<23>;
	// demoted variable
	.shared .align 4 .b8 _ZZ15mainGpuFunctionPKfPfS1_iifiE9subArrayA[1024];
	// demoted variable
	.shared .align 4 .b8 _ZZ15mainGpuFunctionPKfPfS1_iifiE9subArrayB[1024];
	ld.param.u64 	%rd5, [_Z15mainGpuFunctionPKfPfS1_iifi_param_0];
	ld.param.u64 	%rd4, [_Z15mainGpuFunctionPKfPfS1_iifi_param_2];
	ld.param.u32 	%r150, [_Z15mainGpuFunctionPKfPfS1_iifi_param_3];
	ld.param.u32 	%r153, [_Z15mainGpuFunctionPKfPfS1_iifi_param_4];
	ld.param.u32 	%r152, [_Z15mainGpuFunctionPKfPfS1_iifi_param_6];
	cvta.to.global.u64 	%rd1, %rd4;
	cvta.to.global.u64 	%rd2, %rd5;
	mov.u32 	%r154, %ctaid.x;
	mov.u32 	%r1, %ntid.x;
	mov.u32 	%r2, %tid.x;
	mad.lo.s32 	%r3, %r154, %r1, %r2;
	mov.u32 	%r155, %ctaid.y;
	mov.u32 	%r4, %ntid.y;
	mov.u32 	%r5, %tid.y;
	mad.lo.s32 	%r156, %r155, %r4, %r5;
	max.s32 	%r157, %r3, %r156;
	setp.ge.s32 	%p1, %r157, %r153;
	@%p1 bra 	$L__BB0_67;
	mov.b32 	%r504, 0;
	mov.u32 	%r7, %ctaid.z;
$L__BB0_2:
	mov.u32 	%r10, %r506;
	mov.u32 	%r9, %r505;
	mul.lo.s32 	%r11, %r504, %r1;
	mov.b32 	%r507, 0;
$L__BB0_3:
	add.s32 	%r161, %r507, %r11;
	setp.eq.s32 	%p2, %r7, %r161;
	mov.u32 	%r506, %r504;
	mov.u32 	%r505, %r507;
	mov.u32 	%r510, %r1;
	@%p2 bra 	$L__BB0_5;
	add.s32 	%r507, %r507, 1;
	setp.ne.s32 	%p3, %r507, %r4;
	mov.u32 	%r506, %r10;
	mov.u32 	%r505, %r9;
	mov.u32 	%r510, %r504;
	@%p3 bra 	$L__BB0_3;
$L__BB0_5:
	add.s32 	%r504, %r510, 1;
	setp.lt.u32 	%p4, %r504, %r1;
	@%p4 bra 	$L__BB0_2;
	mad.lo.s32 	%r18, %r506, %r1, %r2;
	mad.lo.s32 	%r19, %r505, %r4, %r5;
	setp.ne.s32 	%p5, %r152, 1;
	@%p5 bra 	$L__BB0_37;
	ld.param.f32 	%f264, [_Z15mainGpuFunctionPKfPfS1_iifi_param_5];
	mad.lo.s32 	%r20, %r153, %r3, %r156;
	mul.wide.s32 	%rd14, %r20, 4;
	add.s64 	%rd15, %rd2, %rd14;
	ld.global.f32 	%f161, [%rd15];
	shl.b32 	%r337, %r2, 4;
	add.s32 	%r338, %r337, %r5;
	shl.b32 	%r339, %r338, 2;
	mov.u32 	%r340, _ZZ15mainGpuFunctionPKfPfS1_iifiE9subArrayA;
	add.s32 	%r341, %r340, %r339;
	st.shared.f32 	[%r341], %f161;
	bar.sync 	0;
	mad.lo.s32 	%r342, %r18, %r153, %r19;
	mul.wide.s32 	%rd16, %r342, 4;
	add.s64 	%rd17, %rd2, %rd16;
	ld.global.f32 	%f162, [%rd17];
	mov.u32 	%r343, _ZZ15mainGpuFunctionPKfPfS1_iifiE9subArrayB;
	add.s32 	%r344, %r343, %r339;
	st.shared.f32 	[%r344], %f162;
	bar.sync 	0;
	mul.f32 	%f1, %f264, %f264;
	neg.s32 	%r21, %r150;
	setp.gt.s32 	%p58, %r150, -1;
	@%p58 bra 	$L__BB0_10;
	mov.f32 	%f216, 0f80000000;
	div.rn.f32 	%f217, %f216, 0f00000000;
	div.rn.f32 	%f218, %f217, %f1;
	fma.rn.f32 	%f219, %f218, 0f3BBB989D, 0f3F000000;
	cvt.sat.f32.f32 	%f220, %f219;
	mov.f32 	%f221, 0f4B400001;
	mov.f32 	%f222, 0f437C0000;
	fma.rm.f32 	%f223, %f220, %f222, %f221;
	add.f32 	%f224, %f223, 0fCB40007F;
	neg.f32 	%f225, %f224;
	fma.rn.f32 	%f226, %f218, 0f3FB8AA3B, %f225;
	fma.rn.f32 	%f227, %f218, 0f32A57060, %f226;
	mov.b32 	%r502, %f223;
	shl.b32 	%r503, %r502, 23;
	mov.b32 	%f228, %r503;
	ex2.approx.ftz.f32 	%f229, %f227;
	mul.f32 	%f2, %f229, %f228;
	mov.f32 	%f279, 0f00000000;
	mov.b32 	%r511, 0;
$L__BB0_9:
	add.f32 	%f230, %f279, %f2;
	add.f32 	%f231, %f230, %f2;
	add.f32 	%f232, %f231, %f2;
	add.f32 	%f233, %f232, %f2;
	add.f32 	%f234, %f233, %f2;
	add.f32 	%f235, %f234, %f2;
	add.f32 	%f236, %f235, %f2;
	add.f32 	%f237, %f236, %f2;
	add.f32 	%f238, %f237, %f2;
	add.f32 	%f239, %f238, %f2;
	add.f32 	%f240, %f239, %f2;
	add.f32 	%f241, %f240, %f2;
	add.f32 	%f242, %f241, %f2;
	add.f32 	%f243, %f242, %f2;
	add.f32 	%f244, %f243, %f2;
	add.f32 	%f245, %f244, %f2;
	add.f32 	%f246, %f245, %f2;
	add.f32 	%f247, %f246, %f2;
	add.f32 	%f248, %f247, %f2;
	add.f32 	%f249, %f248, %f2;
	add.f32 	%f250, %f249, %f2;
	add.f32 	%f251, %f250, %f2;
	add.f32 	%f252, %f251, %f2;
	add.f32 	%f253, %f252, %f2;
	add.f32 	%f254, %f253, %f2;
	add.f32 	%f255, %f254, %f2;
	add.f32 	%f256, %f255, %f2;
	add.f32 	%f257, %f256, %f2;
	add.f32 	%f258, %f257, %f2;
	add.f32 	%f259, %f258, %f2;
	add.f32 	%f260, %f259, %f2;
	add.f32 	%f279, %f260, %f2;
	add.s32 	%r511, %r511, 2;
	setp.eq.s32 	%p109, %r511, 16;
	@%p109 bra 	$L__BB0_36;
	bra.uni 	$L__BB0_9;
$L__BB0_10:
	shl.b32 	%r346, %r150, 1;
	and.b32  	%r24, %r150, 1;
	sub.s32 	%r25, 1, %r150;
	and.b32  	%r347, %r346, -4;
	neg.s32 	%r26, %r347;
	add.s32 	%r348, %r5, %r150;
	add.s32 	%r27, %r348, -1;
	sub.s32 	%r28, %r5, %r150;
	mov.f32 	%f279, 0f00000000;
	mov.b32 	%r512, 0;
$L__BB0_11:
	mov.b32 	%r513, 0;
$L__BB0_12:
	mov.b32 	%r528, 0;
	mov.f32 	%f274, 0f00000000;
	mov.u32 	%r514, %r21;
$L__BB0_13:
	setp.lt.u32 	%p59, %r150, 2;
	add.s32 	%r351, %r514, %r2;
	add.s32 	%r352, %r514, %r512;
	setp.gt.u32 	%p60, %r352, 15;
	sub.s32 	%r353, %r512, %r514;
	selp.b32 	%r354, %r353, %r352, %p60;
	setp.gt.u32 	%p61, %r351, 15;
	sub.s32 	%r355, %r2, %r514;
	selp.b32 	%r33, %r355, %r351, %p61;
	sub.s32 	%r356, %r33, %r2;
	abs.s32 	%r34, %r356;
	shl.b32 	%r35, %r33, 4;
	shl.b32 	%r36, %r354, 4;
	mov.u32 	%r531, %r21;
	@%p59 bra 	$L__BB0_25;
	add.s32 	%r517, %r21, %r513;
	add.s32 	%r357, %r150, %r513;
	add.s32 	%r519, %r357, -1;
	mov.u32 	%r516, %r28;
	mov.u32 	%r518, %r27;
	mov.u32 	%r520, %r26;
	mov.u32 	%r521, %r25;
$L__BB0_15:
	.pragma "nounroll";
	setp.eq.s32 	%p62, %r33, %r2;
	setp.gt.u32 	%p63, %r516, 15;
	add.s32 	%r358, %r518, 1;
	selp.b32 	%r359, %r358, %r516, %p63;
	setp.eq.s32 	%p64, %r359, %r5;
	and.pred  	%p65, %p62, %p64;
	@%p65 bra 	$L__BB0_17;
	sub.s32 	%r361, %r359, %r5;
	abs.s32 	%r362, %r361;
	add.s32 	%r364, %r362, %r34;
	add.s32 	%r365, %r364, 1;
	setp.lt.u32 	%p66, %r365, 3;
	selp.b32 	%r366, %r364, 0, %p66;
	add.s32 	%r528, %r366, %r528;
	add.s32 	%r367, %r35, %r359;
	shl.b32 	%r368, %r367, 2;
	mov.u32 	%r369, _ZZ15mainGpuFunctionPKfPfS1_iifiE9subArrayA;
	add.s32 	%r370, %r369, %r368;
	ld.shared.f32 	%f165, [%r370];
	add.s32 	%r371, %r519, 1;
	setp.gt.u32 	%p67, %r517, 15;
	selp.b32 	%r372, %r371, %r517, %p67;
	add.s32 	%r373, %r36, %r372;
	shl.b32 	%r374, %r373, 2;
	mov.u32 	%r375, _ZZ15mainGpuFunctionPKfPfS1_iifiE9subArrayB;
	add.s32 	%r376, %r375, %r374;
	ld.shared.f32 	%f166, [%r376];
	sub.f32 	%f167, %f165, %f166;
	mul.f32 	%f168, %f167, %f167;
	cvt.rn.f32.s32 	%f169, %r366;
	fma.rn.f32 	%f274, %f168, %f169, %f274;
$L__BB0_17:
	add.s32 	%r377, %r516, 1;
	setp.gt.u32 	%p69, %r377, 15;
	selp.b32 	%r378, %r518, %r377, %p69;
	setp.eq.s32 	%p70, %r378, %r5;
	and.pred  	%p71, %p62, %p70;
	@%p71 bra 	$L__BB0_19;
	add.s32 	%r380, %r517, 1;
	sub.s32 	%r381, %r378, %r5;
	abs.s32 	%r382, %r381;
	add.s32 	%r384, %r382, %r34;
	add.s32 	%r385, %r384, 1;
	setp.lt.u32 	%p72, %r385, 3;
	selp.b32 	%r386, %r384, 0, %p72;
	add.s32 	%r528, %r386, %r528;
	add.s32 	%r387, %r35, %r378;
	shl.b32 	%r388, %r387, 2;
	mov.u32 	%r389, _ZZ15mainGpuFunctionPKfPfS1_iifiE9subArrayA;
	add.s32 	%r390, %r389, %r388;
	ld.shared.f32 	%f170, [%r390];
	setp.gt.u32 	%p73, %r380, 15;
	selp.b32 	%r391, %r519, %r380, %p73;
	add.s32 	%r392, %r36, %r391;
	shl.b32 	%r393, %r392, 2;
	mov.u32 	%r394, _ZZ15mainGpuFunctionPKfPfS1_iifiE9subArrayB;
	add.s32 	%r395, %r394, %r393;
	ld.shared.f32 	%f171, [%r395];
	sub.f32 	%f172, %f170, %f171;
	mul.f32 	%f173, %f172, %f172;
	cvt.rn.f32.s32 	%f174, %r386;
	fma.rn.f32 	%f274, %f173, %f174, %f274;
$L__BB0_19:
	add.s32 	%r396, %r516, 2;
	setp.gt.u32 	%p75, %r396, 15;
	add.s32 	%r397, %r518, -1;
	selp.b32 	%r398, %r397, %r396, %p75;
	setp.eq.s32 	%p76, %r398, %r5;
	and.pred  	%p77, %p62, %p76;
	@%p77 bra 	$L__BB0_21;
	add.s32 	%r400, %r517, 2;
	sub.s32 	%r401, %r398, %r5;
	abs.s32 	%r402, %r401;
	add.s32 	%r404, %r402, %r34;
	add.s32 	%r405, %r404, 1;
	setp.lt.u32 	%p78, %r405, 3;
	selp.b32 	%r406, %r404, 0, %p78;
	add.s32 	%r528, %r406, %r528;
	add.s32 	%r407, %r35, %r398;
	shl.b32 	%r408, %r407, 2;
	mov.u32 	%r409, _ZZ15mainGpuFunctionPKfPfS1_iifiE9subArrayA;
	add.s32 	%r410, %r409, %r408;
	ld.shared.f32 	%f175, [%r410];
	add.s32 	%r411, %r519, -1;
	setp.gt.u32 	%p79, %r400, 15;
	selp.b32 	%r412, %r411, %r400, %p79;
	add.s32 	%r413, %r36, %r412;
	shl.b32 	%r414, %r413, 2;
	mov.u32 	%r415, _ZZ15mainGpuFunctionPKfPfS1_iifiE9subArrayB;
	add.s32 	%r416, %r415, %r414;
	ld.shared.f32 	%f176, [%r416];
	sub.f32 	%f177, %f175, %f176;
	mul.f32 	%f178, %f177, %f177;
	cvt.rn.f32.s32 	%f179, %r406;
	fma.rn.f32 	%f274, %f178, %f179, %f274;
$L__BB0_21:
	add.s32 	%r417, %r516, 3;
	setp.gt.u32 	%p81, %r417, 15;
	add.s32 	%r418, %r518, -2;
	selp.b32 	%r419, %r418, %r417, %p81;
	setp.eq.s32 	%p82, %r419, %r5;
	and.pred  	%p83, %p62, %p82;
	@%p83 bra 	$L__BB0_23;
	add.s32 	%r421, %r517, 3;
	sub.s32 	%r422, %r419, %r5;
	abs.s32 	%r423, %r422;
	add.s32 	%r425, %r423, %r34;
	add.s32 	%r426, %r425, 1;
	setp.lt.u32 	%p84, %r426, 3;
	selp.b32 	%r427, %r425, 0, %p84;
	add.s32 	%r528, %r427, %r528;
	add.s32 	%r428, %r35, %r419;
	shl.b32 	%r429, %r428, 2;
	mov.u32 	%r430, _ZZ15mainGpuFunctionPKfPfS1_iifiE9subArrayA;
	add.s32 	%r431, %r430, %r429;
	ld.shared.f32 	%f180, [%r431];
	add.s32 	%r432, %r519, -2;
	setp.gt.u32 	%p85, %r421, 15;
	selp.b32 	%r433, %r432, %r421, %p85;
	add.s32 	%r434, %r36, %r433;
	shl.b32 	%r435, %r434, 2;
	mov.u32 	%r436, _ZZ15mainGpuFunctionPKfPfS1_iifiE9subArrayB;
	add.s32 	%r437, %r436, %r435;
	ld.shared.f32 	%f181, [%r437];
	sub.f32 	%f182, %f180, %f181;
	mul.f32 	%f183, %f182, %f182;
	cvt.rn.f32.s32 	%f184, %r427;
	fma.rn.f32 	%f274, %f183, %f184, %f274;
$L__BB0_23:
	add.s32 	%r521, %r521, 4;
	add.s32 	%r520, %r520, 4;
	add.s32 	%r519, %r519, -4;
	add.s32 	%r518, %r518, -4;
	add.s32 	%r517, %r517, 4;
	add.s32 	%r516, %r516, 4;
	setp.ne.s32 	%p86, %r520, 0;
	@%p86 bra 	$L__BB0_15;
	add.s32 	%r531, %r521, -1;
$L__BB0_25:
	setp.eq.s32 	%p87, %r24, 0;
	@%p87 bra 	$L__BB0_31;
	setp.eq.s32 	%p88, %r33, %r2;
	add.s32 	%r67, %r531, %r5;
	add.s32 	%r68, %r531, %r513;
	setp.gt.u32 	%p89, %r67, 15;
	sub.s32 	%r439, %r5, %r531;
	selp.b32 	%r440, %r439, %r67, %p89;
	setp.eq.s32 	%p90, %r440, %r5;
	and.pred  	%p91, %p88, %p90;
	@%p91 bra 	$L__BB0_28;
	sub.s32 	%r441, %r440, %r5;
	abs.s32 	%r442, %r441;
	add.s32 	%r444, %r442, %r34;
	add.s32 	%r445, %r444, 1;
	setp.lt.u32 	%p92, %r445, 3;
	selp.b32 	%r446, %r444, 0, %p92;
	add.s32 	%r528, %r446, %r528;
	add.s32 	%r447, %r35, %r440;
	shl.b32 	%r448, %r447, 2;
	mov.u32 	%r449, _ZZ15mainGpuFunctionPKfPfS1_iifiE9subArrayA;
	add.s32 	%r450, %r449, %r448;
	ld.shared.f32 	%f185, [%r450];
	sub.s32 	%r451, %r513, %r531;
	setp.gt.u32 	%p93, %r68, 15;
	selp.b32 	%r452, %r451, %r68, %p93;
	add.s32 	%r453, %r36, %r452;
	shl.b32 	%r454, %r453, 2;
	mov.u32 	%r455, _ZZ15mainGpuFunctionPKfPfS1_iifiE9subArrayB;
	add.s32 	%r456, %r455, %r454;
	ld.shared.f32 	%f186, [%r456];
	sub.f32 	%f187, %f185, %f186;
	mul.f32 	%f188, %f187, %f187;
	cvt.rn.f32.s32 	%f189, %r446;
	fma.rn.f32 	%f274, %f188, %f189, %f274;
$L__BB0_28:
	add.s32 	%r457, %r531, 1;
	add.s32 	%r458, %r67, 1;
	add.s32 	%r459, %r68, 1;
	setp.gt.u32 	%p95, %r459, 15;
	sub.s32 	%r460, %r513, %r457;
	selp.b32 	%r72, %r460, %r459, %p95;
	setp.gt.u32 	%p96, %r458, 15;
	sub.s32 	%r462, %r5, %r457;
	selp.b32 	%r463, %r462, %r458, %p96;
	setp.eq.s32 	%p97, %r463, %r5;
	and.pred  	%p98, %p88, %p97;
	@%p98 bra 	$L__BB0_30;
	sub.s32 	%r464, %r463, %r5;
	abs.s32 	%r465, %r464;
	add.s32 	%r467, %r465, %r34;
	add.s32 	%r468, %r467, 1;
	setp.lt.u32 	%p99, %r468, 3;
	selp.b32 	%r469, %r467, 0, %p99;
	add.s32 	%r528, %r469, %r528;
	add.s32 	%r470, %r35, %r463;
	shl.b32 	%r471, %r470, 2;
	mov.u32 	%r472, _ZZ15mainGpuFunctionPKfPfS1_iifiE9subArrayA;
	add.s32 	%r473, %r472, %r471;
	ld.shared.f32 	%f190, [%r473];
	add.s32 	%r474, %r36, %r72;
	shl.b32 	%r475, %r474, 2;
	mov.u32 	%r476, _ZZ15mainGpuFunctionPKfPfS1_iifiE9subArrayB;
	add.s32 	%r477, %r476, %r475;
	ld.shared.f32 	%f191, [%r477];
	sub.f32 	%f192, %f190, %f191;
	mul.f32 	%f193, %f192, %f192;
	cvt.rn.f32.s32 	%f194, %r469;
	fma.rn.f32 	%f274, %f193, %f194, %f274;
$L__BB0_30:
	add.s32 	%r531, %r531, 2;
$L__BB0_31:
	setp.eq.s32 	%p100, %r33, %r2;
	add.s32 	%r479, %r531, %r5;
	setp.gt.u32 	%p101, %r479, 15;
	sub.s32 	%r480, %r5, %r531;
	selp.b32 	%r481, %r480, %r479, %p101;
	setp.eq.s32 	%p102, %r481, %r5;
	and.pred  	%p103, %p100, %p102;
	@%p103 bra 	$L__BB0_33;
	add.s32 	%r482, %r531, %r513;
	sub.s32 	%r483, %r481, %r5;
	abs.s32 	%r484, %r483;
	add.s32 	%r486, %r484, %r34;
	add.s32 	%r487, %r486, 1;
	setp.lt.u32 	%p104, %r487, 3;
	selp.b32 	%r488, %r486, 0, %p104;
	add.s32 	%r528, %r488, %r528;
	add.s32 	%r489, %r35, %r481;
	shl.b32 	%r490, %r489, 2;
	mov.u32 	%r491, _ZZ15mainGpuFunctionPKfPfS1_iifiE9subArrayA;
	add.s32 	%r492, %r491, %r490;
	ld.shared.f32 	%f195, [%r492];
	sub.s32 	%r493, %r513, %r531;
	setp.gt.u32 	%p105, %r482, 15;
	selp.b32 	%r494, %r493, %r482, %p105;
	add.s32 	%r495, %r36, %r494;
	shl.b32 	%r496, %r495, 2;
	mov.u32 	%r497, _ZZ15mainGpuFunctionPKfPfS1_iifiE9subArrayB;
	add.s32 	%r498, %r497, %r496;
	ld.shared.f32 	%f196, [%r498];
	sub.f32 	%f197, %f195, %f196;
	mul.f32 	%f198, %f197, %f197;
	cvt.rn.f32.s32 	%f199, %r488;
	fma.rn.f32 	%f274, %f198, %f199, %f274;
$L__BB0_33:
	add.s32 	%r82, %r514, 1;
	setp.ne.s32 	%p106, %r514, %r150;
	mov.u32 	%r514, %r82;
	@%p106 bra 	$L__BB0_13;
	cvt.rn.f32.s32 	%f200, %r528;
	neg.f32 	%f201, %f274;
	div.rn.f32 	%f202, %f201, %f200;
	div.rn.f32 	%f203, %f202, %f1;
	fma.rn.f32 	%f204, %f203, 0f3BBB989D, 0f3F000000;
	cvt.sat.f32.f32 	%f205, %f204;
	mov.f32 	%f206, 0f4B400001;
	mov.f32 	%f207, 0f437C0000;
	fma.rm.f32 	%f208, %f205, %f207, %f206;
	add.f32 	%f209, %f208, 0fCB40007F;
	neg.f32 	%f210, %f209;
	fma.rn.f32 	%f211, %f203, 0f3FB8AA3B, %f210;
	fma.rn.f32 	%f212, %f203, 0f32A57060, %f211;
	mov.b32 	%r499, %f208;
	shl.b32 	%r500, %r499, 23;
	mov.b32 	%f213, %r500;
	ex2.approx.ftz.f32 	%f214, %f212;
	fma.rn.f32 	%f279, %f214, %f213, %f279;
	add.s32 	%r513, %r513, 1;
	setp.ne.s32 	%p107, %r513, 16;
	@%p107 bra 	$L__BB0_12;
	add.s32 	%r512, %r512, 1;
	setp.ne.s32 	%p108, %r512, 16;
	@%p108 bra 	$L__BB0_11;
$L__BB0_36:
	ld.param.u64 	%rd22, [_Z15mainGpuFunctionPKfPfS1_iifi_param_2];
	cvta.to.global.u64 	%rd18, %rd22;
	mul.wide.s32 	%rd19, %r20, 4;
	add.s64 	%rd20, %rd18, %rd19;
	atom.global.add.f32 	%f261, [%rd20], %f279;
	bar.sync 	0;
	bra.uni 	$L__BB0_67;
$L__BB0_37:
	ld.param.f32 	%f262, [_Z15mainGpuFunctionPKfPfS1_iifi_param_5];
	mad.lo.s32 	%r85, %r153, %r3, %r156;
	mul.wide.s32 	%rd6, %r85, 4;
	add.s64 	%rd7, %rd2, %rd6;
	ld.global.f32 	%f55, [%rd7];
	shl.b32 	%r162, %r2, 4;
	add.s32 	%r163, %r162, %r5;
	shl.b32 	%r164, %r163, 2;
	mov.u32 	%r165, _ZZ15mainGpuFunctionPKfPfS1_iifiE9subArrayA;
	add.s32 	%r166, %r165, %r164;
	st.shared.f32 	[%r166], %f55;
	bar.sync 	0;
	mad.lo.s32 	%r167, %r18, %r153, %r19;
	mul.wide.s32 	%rd8, %r167, 4;
	add.s64 	%rd9, %rd2, %rd8;
	ld.global.f32 	%f56, [%rd9];
	mov.u32 	%r168, _ZZ15mainGpuFunctionPKfPfS1_iifiE9subArrayB;
	add.s32 	%r169, %r168, %r164;
	st.shared.f32 	[%r169], %f56;
	bar.sync 	0;
	add.s64 	%rd10, %rd1, %rd6;
	ld.global.f32 	%f27, [%rd10];
	neg.s32 	%r86, %r150;
	setp.gt.s32 	%p6, %r150, -1;
	mul.f32 	%f28, %f262, %f262;
	@%p6 bra 	$L__BB0_40;
	mov.f32 	%f114, 0f80000000;
	div.rn.f32 	%f115, %f114, 0f00000000;
	div.rn.f32 	%f116, %f115, %f28;
	fma.rn.f32 	%f117, %f116, 0f3BBB989D, 0f3F000000;
	cvt.sat.f32.f32 	%f118, %f117;
	mov.f32 	%f119, 0f4B400001;
	mov.f32 	%f120, 0f437C0000;
	fma.rm.f32 	%f121, %f118, %f120, %f119;
	add.f32 	%f122, %f121, 0fCB40007F;
	neg.f32 	%f123, %f122;
	fma.rn.f32 	%f124, %f116, 0f3FB8AA3B, %f123;
	fma.rn.f32 	%f125, %f116, 0f32A57060, %f124;
	mov.b32 	%r332, %f121;
	shl.b32 	%r333, %r332, 23;
	mov.b32 	%f126, %r333;
	ex2.approx.ftz.f32 	%f127, %f125;
	mul.f32 	%f128, %f127, %f126;
	div.rn.f32 	%f29, %f128, %f27;
	mov.f32 	%f294, 0f00000000;
	mov.b32 	%r534, 0;
$L__BB0_39:
	shl.b32 	%r334, %r534, 6;
	add.s32 	%r336, %r168, %r334;
	ld.shared.f32 	%f129, [%r336];
	fma.rn.f32 	%f130, %f129, %f29, %f294;
	ld.shared.f32 	%f131, [%r336+4];
	fma.rn.f32 	%f132, %f131, %f29, %f130;
	ld.shared.f32 	%f133, [%r336+8];
	fma.rn.f32 	%f134, %f133, %f29, %f132;
	ld.shared.f32 	%f135, [%r336+12];
	fma.rn.f32 	%f136, %f135, %f29, %f134;
	ld.shared.f32 	%f137, [%r336+16];
	fma.rn.f32 	%f138, %f137, %f29, %f136;
	ld.shared.f32 	%f139, [%r336+20];
	fma.rn.f32 	%f140, %f139, %f29, %f138;
	ld.shared.f32 	%f141, [%r336+24];
	fma.rn.f32 	%f142, %f141, %f29, %f140;
	ld.shared.f32 	%f143, [%r336+28];
	fma.rn.f32 	%f144, %f143, %f29, %f142;
	ld.shared.f32 	%f145, [%r336+32];
	fma.rn.f32 	%f146, %f145, %f29, %f144;
	ld.shared.f32 	%f147, [%r336+36];
	fma.rn.f32 	%f148, %f147, %f29, %f146;
	ld.shared.f32 	%f149, [%r336+40];
	fma.rn.f32 	%f150, %f149, %f29, %f148;
	ld.shared.f32 	%f151, [%r336+44];
	fma.rn.f32 	%f152, %f151, %f29, %f150;
	ld.shared.f32 	%f153, [%r336+48];
	fma.rn.f32 	%f154, %f153, %f29, %f152;
	ld.shared.f32 	%f155, [%r336+52];
	fma.rn.f32 	%f156, %f155, %f29, %f154;
	ld.shared.f32 	%f157, [%r336+56];
	fma.rn.f32 	%f158, %f157, %f29, %f156;
	ld.shared.f32 	%f159, [%r336+60];
	fma.rn.f32 	%f294, %f159, %f29, %f158;
	add.s32 	%r534, %r534, 1;
	setp.eq.s32 	%p57, %r534, 16;
	@%p57 bra 	$L__BB0_66;
	bra.uni 	$L__BB0_39;
$L__BB0_40:
	shl.b32 	%r171, %r150, 1;
	and.b32  	%r89, %r150, 1;
	sub.s32 	%r90, 1, %r150;
	and.b32  	%r172, %r171, -4;
	neg.s32 	%r91, %r172;
	add.s32 	%r173, %r5, %r150;
	add.s32 	%r92, %r173, -1;
	sub.s32 	%r93, %r5, %r150;
	mov.f32 	%f294, 0f00000000;
	mov.b32 	%r535, 0;
$L__BB0_41:
	mov.b32 	%r536, 0;
$L__BB0_42:
	mov.b32 	%r551, 0;
	mov.f32 	%f289, 0f00000000;
	mov.u32 	%r537, %r86;
$L__BB0_43:
	setp.lt.u32 	%p7, %r150, 2;
	add.s32 	%r176, %r537, %r2;
	add.s32 	%r177, %r537, %r535;
	setp.gt.u32 	%p8, %r177, 15;
	sub.s32 	%r178, %r535, %r537;
	selp.b32 	%r179, %r178, %r177, %p8;
	setp.gt.u32 	%p9, %r176, 15;
	sub.s32 	%r180, %r2, %r537;
	selp.b32 	%r98, %r180, %r176, %p9;
	sub.s32 	%r181, %r98, %r2;
	abs.s32 	%r99, %r181;
	shl.b32 	%r100, %r98, 4;
	shl.b32 	%r101, %r179, 4;
	mov.u32 	%r554, %r86;
	@%p7 bra 	$L__BB0_55;
	add.s32 	%r182, %r150, %r536;
	add.s32 	%r542, %r182, -1;
	add.s32 	%r540, %r86, %r536;
	mov.u32 	%r539, %r93;
	mov.u32 	%r541, %r92;
	mov.u32 	%r543, %r91;
	mov.u32 	%r544, %r90;
$L__BB0_45:
	.pragma "nounroll";
	setp.eq.s32 	%p10, %r98, %r2;
	setp.gt.u32 	%p11, %r539, 15;
	add.s32 	%r183, %r541, 1;
	selp.b32 	%r184, %r183, %r539, %p11;
	setp.eq.s32 	%p12, %r184, %r5;
	and.pred  	%p13, %p10, %p12;
	@%p13 bra 	$L__BB0_47;
	sub.s32 	%r186, %r184, %r5;
	abs.s32 	%r187, %r186;
	add.s32 	%r189, %r187, %r99;
	add.s32 	%r190, %r189, 1;
	setp.lt.u32 	%p14, %r190, 3;
	selp.b32 	%r191, %r189, 0, %p14;
	add.s32 	%r551, %r191, %r551;
	add.s32 	%r192, %r100, %r184;
	shl.b32 	%r193, %r192, 2;
	mov.u32 	%r194, _ZZ15mainGpuFunctionPKfPfS1_iifiE9subArrayA;
	add.s32 	%r195, %r194, %r193;
	ld.shared.f32 	%f59, [%r195];
	add.s32 	%r196, %r542, 1;
	setp.gt.u32 	%p15, %r540, 15;
	selp.b32 	%r197, %r196, %r540, %p15;
	add.s32 	%r198, %r101, %r197;
	shl.b32 	%r199, %r198, 2;
	mov.u32 	%r200, _ZZ15mainGpuFunctionPKfPfS1_iifiE9subArrayB;
	add.s32 	%r201, %r200, %r199;
	ld.shared.f32 	%f60, [%r201];
	sub.f32 	%f61, %f59, %f60;
	mul.f32 	%f62, %f61, %f61;
	cvt.rn.f32.s32 	%f63, %r191;
	fma.rn.f32 	%f289, %f62, %f63, %f289;
$L__BB0_47:
	add.s32 	%r202, %r539, 1;
	setp.gt.u32 	%p17, %r202, 15;
	selp.b32 	%r203, %r541, %r202, %p17;
	setp.eq.s32 	%p18, %r203, %r5;
	and.pred  	%p19, %p10, %p18;
	@%p19 bra 	$L__BB0_49;
	add.s32 	%r205, %r540, 1;
	sub.s32 	%r206, %r203, %r5;
	abs.s32 	%r207, %r206;
	add.s32 	%r209, %r207, %r99;
	add.s32 	%r210, %r209, 1;
	setp.lt.u32 	%p20, %r210, 3;
	selp.b32 	%r211, %r209, 0, %p20;
	add.s32 	%r551, %r211, %r551;
	add.s32 	%r212, %r100, %r203;
	shl.b32 	%r213, %r212, 2;
	mov.u32 	%r214, _ZZ15mainGpuFunctionPKfPfS1_iifiE9subArrayA;
	add.s32 	%r215, %r214, %r213;
	ld.shared.f32 	%f64, [%r215];
	setp.gt.u32 	%p21, %r205, 15;
	selp.b32 	%r216, %r542, %r205, %p21;
	add.s32 	%r217, %r101, %r216;
	shl.b32 	%r218, %r217, 2;
	mov.u32 	%r219, _ZZ15mainGpuFunctionPKfPfS1_iifiE9subArrayB;
	add.s32 	%r220, %r219, %r218;
	ld.shared.f32 	%f65, [%r220];
	sub.f32 	%f66, %f64, %f65;
	mul.f32 	%f67, %f66, %f66;
	cvt.rn.f32.s32 	%f68, %r211;
	fma.rn.f32 	%f289, %f67, %f68, %f289;
$L__BB0_49:
	add.s32 	%r221, %r539, 2;
	setp.gt.u32 	%p23, %r221, 15;
	add.s32 	%r222, %r541, -1;
	selp.b32 	%r223, %r222, %r221, %p23;
	setp.eq.s32 	%p24, %r223, %r5;
	and.pred  	%p25, %p10, %p24;
	@%p25 bra 	$L__BB0_51;
	add.s32 	%r225, %r540, 2;
	sub.s32 	%r226, %r223, %r5;
	abs.s32 	%r227, %r226;
	add.s32 	%r229, %r227, %r99;
	add.s32 	%r230, %r229, 1;
	setp.lt.u32 	%p26, %r230, 3;
	selp.b32 	%r231, %r229, 0, %p26;
	add.s32 	%r551, %r231, %r551;
	add.s32 	%r232, %r100, %r223;
	shl.b32 	%r233, %r232, 2;
	mov.u32 	%r234, _ZZ15mainGpuFunctionPKfPfS1_iifiE9subArrayA;
	add.s32 	%r235, %r234, %r233;
	ld.shared.f32 	%f69, [%r235];
	add.s32 	%r236, %r542, -1;
	setp.gt.u32 	%p27, %r225, 15;
	selp.b32 	%r237, %r236, %r225, %p27;
	add.s32 	%r238, %r101, %r237;
	shl.b32 	%r239, %r238, 2;
	mov.u32 	%r240, _ZZ15mainGpuFunctionPKfPfS1_iifiE9subArrayB;
	add.s32 	%r241, %r240, %r239;
	ld.shared.f32 	%f70, [%r241];
	sub.f32 	%f71, %f69, %f70;
	mul.f32 	%f72, %f71, %f71;
	cvt.rn.f32.s32 	%f73, %r231;
	fma.rn.f32 	%f289, %f72, %f73, %f289;
$L__BB0_51:
	add.s32 	%r242, %r539, 3;
	setp.gt.u32 	%p29, %r242, 15;
	add.s32 	%r243, %r541, -2;
	selp.b32 	%r244, %r243, %r242, %p29;
	setp.eq.s32 	%p30, %r244, %r5;
	and.pred  	%p31, %p10, %p30;
	@%p31 bra 	$L__BB0_53;
	add.s32 	%r246, %r540, 3;
	sub.s32 	%r247, %r244, %r5;
	abs.s32 	%r248, %r247;
	add.s32 	%r250, %r248, %r99;
	add.s32 	%r251, %r250, 1;
	setp.lt.u32 	%p32, %r251, 3;
	selp.b32 	%r252, %r250, 0, %p32;
	add.s32 	%r551, %r252, %r551;
	add.s32 	%r253, %r100, %r244;
	shl.b32 	%r254, %r253, 2;
	mov.u32 	%r255, _ZZ15mainGpuFunctionPKfPfS1_iifiE9subArrayA;
	add.s32 	%r256, %r255, %r254;
	ld.shared.f32 	%f74, [%r256];
	add.s32 	%r257, %r542, -2;
	setp.gt.u32 	%p33, %r246, 15;
	selp.b32 	%r258, %r257, %r246, %p33;
	add.s32 	%r259, %r101, %r258;
	shl.b32 	%r260, %r259, 2;
	mov.u32 	%r261, _ZZ15mainGpuFunctionPKfPfS1_iifiE9subArrayB;
	add.s32 	%r262, %r261, %r260;
	ld.shared.f32 	%f75, [%r262];
	sub.f32 	%f76, %f74, %f75;
	mul.f32 	%f77, %f76, %f76;
	cvt.rn.f32.s32 	%f78, %r252;
	fma.rn.f32 	%f289, %f77, %f78, %f289;
$L__BB0_53:
	add.s32 	%r544, %r544, 4;
	add.s32 	%r543, %r543, 4;
	add.s32 	%r542, %r542, -4;
	add.s32 	%r541, %r541, -4;
	add.s32 	%r540, %r540, 4;
	add.s32 	%r539, %r539, 4;
	setp.ne.s32 	%p34, %r543, 0;
	@%p34 bra 	$L__BB0_45;
	add.s32 	%r554, %r544, -1;
$L__BB0_55:
	setp.eq.s32 	%p35, %r89, 0;
	@%p35 bra 	$L__BB0_61;
	setp.eq.s32 	%p36, %r98, %r2;
	add.s32 	%r132, %r554, %r5;
	add.s32 	%r133, %r554, %r536;
	setp.gt.u32 	%p37, %r132, 15;
	sub.s32 	%r264, %r5, %r554;
	selp.b32 	%r265, %r264, %r132, %p37;
	setp.eq.s32 	%p38, %r265, %r5;
	and.pred  	%p39, %p36, %p38;
	@%p39 bra 	$L__BB0_58;
	sub.s32 	%r266, %r265, %r5;
	abs.s32 	%r267, %r266;
	add.s32 	%r269, %r267, %r99;
	add.s32 	%r270, %r269, 1;
	setp.lt.u32 	%p40, %r270, 3;
	selp.b32 	%r271, %r269, 0, %p40;
	add.s32 	%r551, %r271, %r551;
	add.s32 	%r272, %r100, %r265;
	shl.b32 	%r273, %r272, 2;
	mov.u32 	%r274, _ZZ15mainGpuFunctionPKfPfS1_iifiE9subArrayA;
	add.s32 	%r275, %r274, %r273;
	ld.shared.f32 	%f79, [%r275];
	sub.s32 	%r276, %r536, %r554;
	setp.gt.u32 	%p41, %r133, 15;
	selp.b32 	%r277, %r276, %r133, %p41;
	add.s32 	%r278, %r101, %r277;
	shl.b32 	%r279, %r278, 2;
	mov.u32 	%r280, _ZZ15mainGpuFunctionPKfPfS1_iifiE9subArrayB;
	add.s32 	%r281, %r280, %r279;
	ld.shared.f32 	%f80, [%r281];
	sub.f32 	%f81, %f79, %f80;
	mul.f32 	%f82, %f81, %f81;
	cvt.rn.f32.s32 	%f83, %r271;
	fma.rn.f32 	%f289, %f82, %f83, %f289;
$L__BB0_58:
	add.s32 	%r282, %r554, 1;
	add.s32 	%r283, %r132, 1;
	add.s32 	%r284, %r133, 1;
	setp.gt.u32 	%p43, %r284, 15;
	sub.s32 	%r285, %r536, %r282;
	selp.b32 	%r137, %r285, %r284, %p43;
	setp.gt.u32 	%p44, %r283, 15;
	sub.s32 	%r287, %r5, %r282;
	selp.b32 	%r288, %r287, %r283, %p44;
	setp.eq.s32 	%p45, %r288, %r5;
	and.pred  	%p46, %p36, %p45;
	@%p46 bra 	$L__BB0_60;
	sub.s32 	%r289, %r288, %r5;
	abs.s32 	%r290, %r289;
	add.s32 	%r292, %r290, %r99;
	add.s32 	%r293, %r292, 1;
	setp.lt.u32 	%p47, %r293, 3;
	selp.b32 	%r294, %r292, 0, %p47;
	add.s32 	%r551, %r294, %r551;
	add.s32 	%r295, %r100, %r288;
	shl.b32 	%r296, %r295, 2;
	mov.u32 	%r297, _ZZ15mainGpuFunctionPKfPfS1_iifiE9subArrayA;
	add.s32 	%r298, %r297, %r296;
	ld.shared.f32 	%f84, [%r298];
	add.s32 	%r299, %r101, %r137;
	shl.b32 	%r300, %r299, 2;
	mov.u32 	%r301, _ZZ15mainGpuFunctionPKfPfS1_iifiE9subArrayB;
	add.s32 	%r302, %r301, %r300;
	ld.shared.f32 	%f85, [%r302];
	sub.f32 	%f86, %f84, %f85;
	mul.f32 	%f87, %f86, %f86;
	cvt.rn.f32.s32 	%f88, %r294;
	fma.rn.f32 	%f289, %f87, %f88, %f289;
$L__BB0_60:
	add.s32 	%r554, %r554, 2;
$L__BB0_61:
	setp.eq.s32 	%p48, %r98, %r2;
	add.s32 	%r304, %r554, %r5;
	setp.gt.u32 	%p49, %r304, 15;
	sub.s32 	%r305, %r5, %r554;
	selp.b32 	%r306, %r305, %r304, %p49;
	setp.eq.s32 	%p50, %r306, %r5;
	and.pred  	%p51, %p48, %p50;
	@%p51 bra 	$L__BB0_63;
	add.s32 	%r307, %r554, %r536;
	sub.s32 	%r308, %r306, %r5;
	abs.s32 	%r309, %r308;
	add.s32 	%r311, %r309, %r99;
	add.s32 	%r312, %r311, 1;
	setp.lt.u32 	%p52, %r312, 3;
	selp.b32 	%r313, %r311, 0, %p52;
	add.s32 	%r551, %r313, %r551;
	add.s32 	%r314, %r100, %r306;
	shl.b32 	%r315, %r314, 2;
	mov.u32 	%r316, _ZZ15mainGpuFunctionPKfPfS1_iifiE9subArrayA;
	add.s32 	%r317, %r316, %r315;
	ld.shared.f32 	%f89, [%r317];
	sub.s32 	%r318, %r536, %r554;
	setp.gt.u32 	%p53, %r307, 15;
	selp.b32 	%r319, %r318, %r307, %p53;
	add.s32 	%r320, %r101, %r319;
	shl.b32 	%r321, %r320, 2;
	mov.u32 	%r322, _ZZ15mainGpuFunctionPKfPfS1_iifiE9subArrayB;
	add.s32 	%r323, %r322, %r321;
	ld.shared.f32 	%f90, [%r323];
	sub.f32 	%f91, %f89, %f90;
	mul.f32 	%f92, %f91, %f91;
	cvt.rn.f32.s32 	%f93, %r313;
	fma.rn.f32 	%f289, %f92, %f93, %f289;
$L__BB0_63:
	add.s32 	%r147, %r537, 1;
	setp.ne.s32 	%p54, %r537, %r150;
	mov.u32 	%r537, %r147;
	@%p54 bra 	$L__BB0_43;
	ld.param.f32 	%f263, [_Z15mainGpuFunctionPKfPfS1_iifi_param_5];
	cvt.rn.f32.s32 	%f94, %r551;
	neg.f32 	%f95, %f289;
	div.rn.f32 	%f96, %f95, %f94;
	mul.f32 	%f97, %f263, %f263;
	div.rn.f32 	%f98, %f96, %f97;
	fma.rn.f32 	%f99, %f98, 0f3BBB989D, 0f3F000000;
	cvt.sat.f32.f32 	%f100, %f99;
	mov.f32 	%f101, 0f4B400001;
	mov.f32 	%f102, 0f437C0000;
	fma.rm.f32 	%f103, %f100, %f102, %f101;
	add.f32 	%f104, %f103, 0fCB40007F;
	neg.f32 	%f105, %f104;
	fma.rn.f32 	%f106, %f98, 0f3FB8AA3B, %f105;
	fma.rn.f32 	%f107, %f98, 0f32A57060, %f106;
	mov.b32 	%r324, %f103;
	shl.b32 	%r325, %r324, 23;
	mov.b32 	%f108, %r325;
	ex2.approx.ftz.f32 	%f109, %f107;
	mul.f32 	%f110, %f109, %f108;
	div.rn.f32 	%f111, %f110, %f27;
	shl.b32 	%r326, %r535, 4;
	add.s32 	%r327, %r326, %r536;
	shl.b32 	%r328, %r327, 2;
	mov.u32 	%r329, _ZZ15mainGpuFunctionPKfPfS1_iifiE9subArrayB;
	add.s32 	%r330, %r329, %r328;
	ld.shared.f32 	%f112, [%r330];
	fma.rn.f32 	%f294, %f112, %f111, %f294;
	add.s32 	%r536, %r536, 1;
	setp.ne.s32 	%p55, %r536, 16;
	@%p55 bra 	$L__BB0_42;
	add.s32 	%r535, %r535, 1;
	setp.ne.s32 	%p56, %r535, 16;
	@%p56 bra 	$L__BB0_41;
$L__BB0_66:
	ld.param.u64 	%rd21, [_Z15mainGpuFunctionPKfPfS1_iifi_param_1];
	cvta.to.global.u64 	%rd11, %rd21;
	mul.wide.s32 	%rd12, %r85, 4;
	add.s64 	%rd13, %rd11, %rd12;
	atom.global.add.f32 	%f160, [%rd13], %f294;
	bar.sync 	0;
$L__BB0_67:
	ret;

}


// ===== COMPILED SASS (sm_100) =====

	.target	sm_100

	.elftype	@"ET_EXEC"


//--------------------- .note.nv.tkinfo           --------------------------
	.section	.note.nv.tkinfo,"",@"SHT_NOTE"
	.sectionflags	@"SHF_NOTE_NV_TKINFO"
	.tkinfo
        /*0018*/ 	.word	0x00000002
        /*0030*/ 	.string	""
        /*0030*/ 	.string	"ptxas"
        /*0030*/ 	.string	"Cuda compilation tools, release 13.0, V13.0.88"
        /*0030*/ 	.string	"Build cuda_13.0.r13.0/compiler.36424714_0"
        /*0030*/ 	.string	"-arch sm_100 -m 64 "



//--------------------- .note.nv.cuinfo           --------------------------
	.section	.note.nv.cuinfo,"",@"SHT_NOTE"
	.sectionflags	@"SHF_NOTE_NV_CUINFO"
        /*0018*/ 	.short	0x0002
        /*001a*/ 	.short	0x0064
        /*001c*/ 	.short	0x0082
	.zero		2


//--------------------- .nv.info                  --------------------------
	.section	.nv.info,"",@"SHT_CUDA_INFO"
	.align	4


	//----- nvinfo : EIATTR_REGCOUNT
	.align		4
        /*0000*/ 	.byte	0x04, 0x2f
        /*0002*/ 	.short	(.L_1 - .L_0)
	.align		4
.L_0:
        /*0004*/ 	.word	index@(_Z15mainGpuFunctionPKfPfS1_iifi)
        /*0008*/ 	.word	0x0000001e


	//----- nvinfo : EIATTR_FRAME_SIZE
	.align		4
.L_1:
        /*000c*/ 	.byte	0x04, 0x11
        /*000e*/ 	.short	(.L_3 - .L_2)
	.align		4
.L_2:
        /*0010*/ 	.word	index@($__internal_0_$__cuda_sm3x_div_rn_noftz_f32_slowpath)
        /*0014*/ 	.word	0x00000000


	//----- nvinfo : EIATTR_FRAME_SIZE
	.align		4
.L_3:
        /*0018*/ 	.byte	0x04, 0x11
        /*001a*/ 	.short	(.L_5 - .L_4)
	.align		4
.L_4:
        /*001c*/ 	.word	index@(_Z15mainGpuFunctionPKfPfS1_iifi)
        /*0020*/ 	.word	0x00000000


	//----- nvinfo : EIATTR_MIN_STACK_SIZE
	.align		4
.L_5:
        /*0024*/ 	.byte	0x04, 0x12
        /*0026*/ 	.short	(.L_7 - .L_6)
	.align		4
.L_6:
        /*0028*/ 	.word	index@(_Z15mainGpuFunctionPKfPfS1_iifi)
        /*002c*/ 	.word	0x00000000
.L_7:


//--------------------- .nv.compat                --------------------------
	.section	.nv.compat,"",@"SHT_CUDA_COMPAT_INFO"
	.align	4
        /*0000*/ 	.byte	0x02, 0x09, 0x00, 0x00, 0x02, 0x02, 0x01, 0x00, 0x02, 0x05, 0x05, 0x00, 0x03, 0x07, 0x01, 0x01
        /*0010*/ 	.byte	0x02, 0x03, 0x00, 0x00, 0x02, 0x06, 0x01, 0x00, 0x04, 0x0b, 0x08, 0x00, 0x01, 0x00, 0x00, 0x00
        /*0020*/ 	.byte	0x00, 0x00, 0x00, 0x00


//--------------------- .nv.info._Z15mainGpuFunctionPKfPfS1_iifi --------------------------
	.section	.nv.info._Z15mainGpuFunctionPKfPfS1_iifi,"",@"SHT_CUDA_INFO"
	.sectionflags	@""
	.align	4


	//----- nvinfo : EIATTR_CUDA_API_VERSION
	.align		4
        /*0000*/ 	.byte	0x04, 0x37
        /*0002*/ 	.short	(.L_9 - .L_8)
.L_8:
        /*0004*/ 	.word	0x00000082


	//----- nvinfo : EIATTR_KPARAM_INFO
	.align		4
.L_9:
        /*0008*/ 	.byte	0x04, 0x17
        /*000a*/ 	.short	(.L_11 - .L_10)
.L_10:
        /*000c*/ 	.word	0x00000000
        /*0010*/ 	.short	0x0006
        /*0012*/ 	.short	0x0024
        /*0014*/ 	.byte	0x00, 0xf0, 0x11, 0x00


	//----- nvinfo : EIATTR_KPARAM_INFO
	.align		4
.L_11:
        /*0018*/ 	.byte	0x04, 0x17
        /*001a*/ 	.short	(.L_13 - .L_12)
.L_12:
        /*001c*/ 	.word	0x00000000
        /*0020*/ 	.short	0x0005
        /*0022*/ 	.short	0x0020
        /*0024*/ 	.byte	0x00, 0xf0, 0x11, 0x00


	//----- nvinfo : EIATTR_KPARAM_INFO
	.align		4
.L_13:
        /*0028*/ 	.byte	0x04, 0x17
        /*002a*/ 	.short	(.L_15 - .L_14)
.L_14:
        /*002c*/ 	.word	0x00000000
        /*0030*/ 	.short	0x0004
        /*0032*/ 	.short	0x001c
        /*0034*/ 	.byte	0x00, 0xf0, 0x11, 0x00


	//----- nvinfo : EIATTR_KPARAM_INFO
	.align		4
.L_15:
        /*0038*/ 	.byte	0x04, 0x17
        /*003a*/ 	.short	(.L_17 - .L_16)
.L_16:
        /*003c*/ 	.word	0x00000000
        /*0040*/ 	.short	0x0003
        /*0042*/ 	.short	0x0018
        /*0044*/ 	.byte	0x00, 0xf0, 0x11, 0x00


	//----- nvinfo : EIATTR_KPARAM_INFO
	.align		4
.L_17:
        /*0048*/ 	.byte	0x04, 0x17
        /*004a*/ 	.short	(.L_19 - .L_18)
.L_18:
        /*004c*/ 	.word	0x00000000
        /*0050*/ 	.short	0x0002
        /*0052*/ 	.short	0x0010
        /*0054*/ 	.byte	0x00, 0xf5, 0x21, 0x00


	//----- nvinfo : EIATTR_KPARAM_INFO
	.align		4
.L_19:
        /*0058*/ 	.byte	0x04, 0x17
        /*005a*/ 	.short	(.L_21 - .L_20)
.L_20:
        /*005c*/ 	.word	0x00000000
        /*0060*/ 	.short	0x0001
        /*0062*/ 	.short	0x0008
        /*0064*/ 	.byte	0x00, 0xf5, 0x21, 0x00


	//----- nvinfo : EIATTR_KPARAM_INFO
	.align		4
.L_21:
        /*0068*/ 	.byte	0x04, 0x17
        /*006a*/ 	.short	(.L_23 - .L_22)
.L_22:
        /*006c*/ 	.word	0x00000000
        /*0070*/ 	.short	0x0000
        /*0072*/ 	.short	0x0000
        /*0074*/ 	.byte	0x00, 0xf5, 0x21, 0x00


	//----- nvinfo : EIATTR_SPARSE_MMA_MASK
	.align		4
.L_23:
        /*0078*/ 	.byte	0x03, 0x50
        /*007a*/ 	.short	0x0000


	//----- nvinfo : EIATTR_MAXREG_COUNT
	.align		4
        /*007c*/ 	.byte	0x03, 0x1b
        /*007e*/ 	.short	0x00ff


	//----- nvinfo : EIATTR_NUM_BARRIERS
	.align		4
        /*0080*/ 	.byte	0x02, 0x4c
        /*0082*/ 	.byte	0x01
	.zero		1


	//----- nvinfo : EIATTR_MERCURY_ISA_VERSION
	.align		4
        /*0084*/ 	.byte	0x03, 0x5f
        /*0086*/ 	.short	0x0101


	//----- nvinfo : EIATTR_VRC_CTA_INIT_COUNT
	.align		4
        /*0088*/ 	.byte	0x02, 0x4a
	.zero		1
	.zero		1


	//----- nvinfo : EIATTR_EXIT_INSTR_OFFSETS
	.align		4
        /*008c*/ 	.byte	0x04, 0x1c
        /*008e*/ 	.short	(.L_25 - .L_24)


	//   ....[0]....
.L_24:
        /*0090*/ 	.word	0x000000c0


	//   ....[1]....
        /*0094*/ 	.word	0x00002b40


	//   ....[2]....
        /*0098*/ 	.word	0x00004fb0


	//----- nvinfo : EIATTR_CRS_STACK_SIZE
	.align		4
.L_25:
        /*009c*/ 	.byte	0x04, 0x1e
        /*009e*/ 	.short	(.L_27 - .L_26)
.L_26:
        /*00a0*/ 	.word	0x00000000


	//----- nvinfo : EIATTR_CBANK_PARAM_SIZE
	.align		4
.L_27:
        /*00a4*/ 	.byte	0x03, 0x19
        /*00a6*/ 	.short	0x0028


	//----- nvinfo : EIATTR_PARAM_CBANK
	.align		4
        /*00a8*/ 	.byte	0x04, 0x0a
        /*00aa*/ 	.short	(.L_29 - .L_28)
	.align		4
.L_28:
        /*00ac*/ 	.word	index@(.nv.constant0._Z15mainGpuFunctionPKfPfS1_iifi)
        /*00b0*/ 	.short	0x0380
        /*00b2*/ 	.short	0x0028


	//----- nvinfo : EIATTR_SW_WAR
	.align		4
.L_29:
        /*00b4*/ 	.byte	0x04, 0x36
        /*00b6*/ 	.short	(.L_31 - .L_30)
.L_30:
        /*00b8*/ 	.word	0x00000008
.L_31:


//--------------------- .nv.callgraph             --------------------------
	.section	.nv.callgraph,"",@"SHT_CUDA_CALLGRAPH"
	.align	4
	.sectionentsize	8
	.align		4
        /*0000*/ 	.word	0x00000000
	.align		4
        /*0004*/ 	.word	0xffffffff
	.align		4
        /*0008*/ 	.word	0x00000000
	.align		4
        /*000c*/ 	.word	0xfffffffe
	.align		4
        /*0010*/ 	.word	0x00000000
	.align		4
        /*0014*/ 	.word	0xfffffffd
	.align		4
        /*0018*/ 	.word	0x00000000
	.align		4
        /*001c*/ 	.word	0xfffffffc


//--------------------- .text._Z15mainGpuFunctionPKfPfS1_iifi --------------------------
	.section	.text._Z15mainGpuFunctionPKfPfS1_iifi,"ax",@progbits
	.align	128
        .global         _Z15mainGpuFunctionPKfPfS1_iifi
        .type           _Z15mainGpuFunctionPKfPfS1_iifi,@function
        .size           _Z15mainGpuFunctionPKfPfS1_iifi,(.L_x_77 - _Z15mainGpuFunctionPKfPfS1_iifi)
        .other          _Z15mainGpuFunctionPKfPfS1_iifi,@"STO_CUDA_ENTRY STV_DEFAULT"
_Z15mainGpuFunctionPKfPfS1_iifi:
.text._Z15mainGpuFunctionPKfPfS1_iifi:
[----:B------:R-:W-:Y:S01]  /*0000*/  LDC R1, c[0x0][0x37c] ;  /* 0x0000df00ff017b82 */ /* 0x000fe20000000800 */
[----:B------:R-:W0:Y:S07]  /*0010*/  S2R R7, SR_TID.X ;  /* 0x0000000000077919 */ /* 0x000e2e0000002100 */
[----:B------:R-:W0:Y:S01]  /*0020*/  LDC R4, c[0x0][0x360] ;  /* 0x0000d800ff047b82 */ /* 0x000e220000000800 */
[----:B------:R-:W1:Y:S01]  /*0030*/  LDCU UR6, c[0x0][0x39c] ;  /* 0x00007380ff0677ac */ /* 0x000e620008000800 */
[----:B------:R-:W2:Y:S06]  /*0040*/  S2R R6, SR_TID.Y ;  /* 0x0000000000067919 */ /* 0x000eac0000002200 */
[----:B------:R-:W0:Y:S08]  /*0050*/  S2UR UR4, SR_CTAID.X ;  /* 0x00000000000479c3 */ /* 0x000e300000002500 */
[----:B------:R-:W2:Y:S08]  /*0060*/  S2UR UR5, SR_CTAID.Y ;  /* 0x00000000000579c3 */ /* 0x000eb00000002600 */
[----:B------:R-:W2:Y:S01]  /*0070*/  LDC R9, c[0x0][0x364] ;  /* 0x0000d900ff097b82 */ /* 0x000ea20000000800 */
[----:B0-----:R-:W-:-:S02]  /*0080*/  IMAD R0, R4, UR4, R7 ;  /* 0x0000000404007c24 */ /* 0x001fc4000f8e0207 */
[----:B--2---:R-:W-:-:S05]  /*0090*/  IMAD R5, R9, UR5, R6 ;  /* 0x0000000509057c24 */ /* 0x004fca000f8e0206 */
[----:B------:R-:W-:-:S04]  /*00a0*/  VIMNMX R2, PT, PT, R0, R5, !PT ;  /* 0x0000000500027248 */ /* 0x000fc80007fe0100 */
[----:B-1----:R-:W-:-:S13]  /*00b0*/  ISETP.GE.AND P0, PT, R2, UR6, PT ;  /* 0x0000000602007c0c */ /* 0x002fda000bf06270 */
[----:B------:R-:W-:Y:S05]  /*00c0*/  @P0 EXIT ;  /* 0x000000000000094d */ /* 0x000fea0003800000 */
[----:B------:R-:W0:Y:S01]  /*00d0*/  S2UR UR6, SR_CTAID.Z ;  /* 0x00000000000679c3 */ /* 0x000e220000002700 */
[----:B------:R-:W-:-:S07]  /*00e0*/  HFMA2 R2, -RZ, RZ, 0, 0 ;  /* 0x00000000ff027431 */ /* 0x000fce00000001ff */
.L_x_2:
[----:B------:R-:W-:Y:S01]  /*00f0*/  MOV R8, R10 ;  /* 0x0000000a00087202 */ /* 0x000fe20000000f00 */
[----:B------:R-:W-:Y:S01]  /*0100*/  IMAD R11, R4, R2, RZ ;  /* 0x00000002040b7224 */ /* 0x000fe200078e02ff */
[----:B------:R-:W-:Y:S01]  /*0110*/  UMOV UR5, UR4 ;  /* 0x0000000400057c82 */ /* 0x000fe20008000000 */
[----:B------:R-:W-:-:S05]  /*0120*/  UMOV UR4, URZ ;  /* 0x000000ff00047c82 */ /* 0x000fca0008000000 */
.L_x_1:
[----:B------:R-:W-:Y:S02]  /*0130*/  IADD3 R3, PT, PT, R11, UR4, RZ ;  /* 0x000000040b037c10 */ /* 0x000fe4000fffe0ff */
[----:B------:R-:W-:Y:S02]  /*0140*/  MOV R10, R2 ;  /* 0x00000002000a7202 */ /* 0x000fe40000000f00 */
[----:B0-----:R-:W-:Y:S02]  /*0150*/  ISETP.NE.AND P0, PT, R3, UR6, PT ;  /* 0x0000000603007c0c */ /* 0x001fe4000bf05270 */
[----:B------:R-:W-:-:S11]  /*0160*/  MOV R3, R4 ;  /* 0x0000000400037202 */ /* 0x000fd60000000f00 */
[----:B------:R-:W-:Y:S05]  /*0170*/  @!P0 BRA `(.L_x_0) ;  /* 0x0000000000188947 */ /* 0x000fea0003800000 */
[----:B------:R-:W-:-:S06]  /*0180*/  UIADD3 UR4, UPT, UPT, UR4, 0x1, URZ ;  /* 0x0000000104047890 */ /* 0x000fcc000fffe0ff */
[----:B------:R-:W-:-:S13]  /*0190*/  ISETP.NE.AND P0, PT, R9, UR4, PT ;  /* 0x0000000409007c0c */ /* 0x000fda000bf05270 */
[----:B------:R-:W-:Y:S05]  /*01a0*/  @P0 BRA `(.L_x_1) ;  /* 0xfffffffc00e00947 */ /* 0x000fea000383ffff */
[----:B------:R-:W-:Y:S01]  /*01b0*/  MOV R10, R8 ;  /* 0x00000008000a7202 */ /* 0x000fe20000000f00 */
[----:B------:R-:W-:Y:S01]  /*01c0*/  UMOV UR4, UR5 ;  /* 0x0000000500047c82 */ /* 0x000fe20008000000 */
[----:B------:R-:W-:-:S07]  /*01d0*/  MOV R3, R2 ;  /* 0x0000000200037202 */ /* 0x000fce0000000f00 */
.L_x_0:
[----:B------:R-:W-:-:S04]  /*01e0*/  IADD3 R2, PT, PT, R3, 0x1, RZ ;  /* 0x0000000103027810 */ /* 0x000fc80007ffe0ff */
[----:B------:R-:W-:-:S13]  /*01f0*/  ISETP.GE.U32.AND P0, PT, R2, R4, PT ;  /* 0x000000040200720c */ /* 0x000fda0003f06070 */
[----:B------:R-:W-:Y:S05]  /*0200*/  @!P0 BRA `(.L_x_2) ;  /* 0xfffffffc00b88947 */ /* 0x000fea000383ffff */
[----:B------:R-:W0:Y:S01]  /*0210*/  LDCU UR5, c[0x0][0x3a4] ;  /* 0x00007480ff0577ac */ /* 0x000e220008000800 */
[----:B------:R-:W-:Y:S02]  /*0220*/  IMAD R12, R10, R4, R7 ;  /* 0x000000040a0c7224 */ /* 0x000fe400078e0207 */
[----:B------:R-:W-:Y:S01]  /*0230*/  IMAD R9, R9, UR4, R6 ;  /* 0x0000000409097c24 */ /* 0x000fe2000f8e0206 */
[----:B------:R-:W1:Y:S01]  /*0240*/  LDCU.64 UR14, c[0x0][0x358] ;  /* 0x00006b00ff0e77ac */ /* 0x000e620008000a00 */
[----:B0-----:R-:W-:-:S09]  /*0250*/  UISETP.NE.AND UP0, UPT, UR5, 0x1, UPT ;  /* 0x000000010500788c */ /* 0x001fd2000bf05270 */
[----:B-1----:R-:W-:Y:S05]  /*0260*/  BRA.U UP0, `(.L_x_3) ;  /* 0x0000002900387547 */ /* 0x002fea000b800000 */
[----:B------:R-:W0:Y:S01]  /*0270*/  LDC.64 R10, c[0x0][0x380] ;  /* 0x0000e000ff0a7b82 */ /* 0x000e220000000a00 */
[----:B------:R-:W1:Y:S07]  /*0280*/  LDCU UR7, c[0x0][0x39c] ;  /* 0x00007380ff0777ac */ /* 0x000e6e0008000800 */
[----:B------:R-:W2:Y:S01]  /*0290*/  S2UR UR5, SR_CgaCtaId ;  /* 0x00000000000579c3 */ /* 0x000ea20000008800 */
[----:B------:R-:W-:-:S07]  /*02a0*/  UMOV UR4, 0x400 ;  /* 0x0000040000047882 */ /* 0x000fce0000000000 */
[----:B------:R-:W3:Y:S01]  /*02b0*/  LDC R8, c[0x0][0x3a0] ;  /* 0x0000e800ff087b82 */ /* 0x000ee20000000800 */
[----:B-1----:R-:W-:-:S04]  /*02c0*/  IMAD R2, R0, UR7, R5 ;  /* 0x0000000700027c24 */ /* 0x002fc8000f8e0205 */
[----:B0-----:R-:W-:-:S06]  /*02d0*/  IMAD.WIDE R4, R2, 0x4, R10 ;  /* 0x0000000402047825 */ /* 0x001fcc00078e020a */
[----:B------:R-:W4:Y:S01]  /*02e0*/  LDG.E R4, desc[UR14][R4.64] ;  /* 0x0000000e04047981 */ /* 0x000f22000c1e1900 */
[----:B------:R-:W-:Y:S01]  /*02f0*/  LEA R0, R7, R6, 0x4 ;  /* 0x0000000607007211 */ /* 0x000fe200078e20ff */
[----:B--2---:R-:W-:Y:S01]  /*0300*/  ULEA UR6, UR5, UR4, 0x18 ;  /* 0x0000000405067291 */ /* 0x004fe2000f8ec0ff */
[----:B------:R-:W-:-:S04]  /*0310*/  IMAD R9, R12, UR7, R9 ;  /* 0x000000070c097c24 */ /* 0x000fc8000f8e0209 */
[----:B------:R-:W-:Y:S01]  /*0320*/  IMAD.WIDE R10, R9, 0x4, R10 ;  /* 0x00000004090a7825 */ /* 0x000fe200078e020a */
[----:B------:R-:W-:-:S05]  /*0330*/  LEA R3, R0, UR6, 0x2 ;  /* 0x0000000600037c11 */ /* 0x000fca000f8e10ff */
[----:B----4-:R0:W-:Y:S01]  /*0340*/  STS [R3], R4 ;  /* 0x0000000403007388 */ /* 0x0101e20000000800 */
[----:B------:R-:W-:Y:S06]  /*0350*/  BAR.SYNC.DEFER_BLOCKING 0x0 ;  /* 0x0000000000007b1d */ /* 0x000fec0000010000 */
[----:B------:R-:W2:Y:S01]  /*0360*/  LDG.E R10, desc[UR14][R10.64] ;  /* 0x0000000e0a0a7981 */ /* 0x000ea2000c1e1900 */
[----:B------:R-:W-:Y:S01]  /*0370*/  UIADD3 UR4, UPT, UPT, UR4, 0x400, URZ ;  /* 0x0000040004047890 */ /* 0x000fe2000fffe0ff */
[----:B---3--:R-:W-:-:S03]  /*0380*/  FMUL R8, R8, R8 ;  /* 0x0000000808087220 */ /* 0x008fc60000400000 */
[----:B------:R-:W-:Y:S01]  /*0390*/  ULEA UR4, UR5, UR4, 0x18 ;  /* 0x0000000405047291 */ /* 0x000fe2000f8ec0ff */
[----:B------:R-:W1:Y:S05]  /*03a0*/  LDCU UR5, c[0x0][0x398] ;  /* 0x00007300ff0577ac */ /* 0x000e6a0008000800 */
[----:B------:R-:W-:Y:S01]  /*03b0*/  LEA R5, R0, UR4, 0x2 ;  /* 0x0000000400057c11 */ /* 0x000fe2000f8e10ff */
[----:B-1----:R-:W-:-:S04]  /*03c0*/  UISETP.GT.AND UP0, UPT, UR5, -0x1, UPT ;  /* 0xffffffff0500788c */ /* 0x002fc8000bf04270 */
[----:B--2---:R0:W-:Y:S01]  /*03d0*/  STS [R5], R10 ;  /* 0x0000000a05007388 */ /* 0x0041e20000000800 */
[----:B------:R-:W-:Y:S06]  /*03e0*/  BAR.SYNC.DEFER_BLOCKING 0x0 ;  /* 0x0000000000007b1d */ /* 0x000fec0000010000 */
[----:B------:R-:W-:Y:S05]  /*03f0*/  BRA.U UP0, `(.L_x_4) ;  /* 0x0000001100907547 */ /* 0x000fea000b800000 */
[----:B0-----:R-:W-:Y:S01]  /*0400*/  MOV R3, 0x7f800000 ;  /* 0x7f80000000037802 */ /* 0x001fe20000000f00 */
[----:B------:R-:W0:Y:S04]  /*0410*/  FCHK P0, -RZ, RZ ;  /* 0x000000ffff007302 */ /* 0x000e280000000100 */
[----:B------:R-:W-:-:S04]  /*0420*/  FFMA R0, -RZ, R3, 1 ;  /* 0x3f800000ff007423 */ /* 0x000fc80000000103 */
[----:B------:R-:W-:-:S04]  /*0430*/  FFMA R0, R0, R3, +INF ;  /* 0x7f80000000007423 */ /* 0x000fc80000000003 */
[----:B------:R-:W-:-:S04]  /*0440*/  FFMA R3, -RZ, R0, RZ ;  /* 0x00000000ff037223 */ /* 0x000fc800000001ff */
[----:B------:R-:W-:-:S04]  /*0450*/  FFMA R4, -RZ, R3, -RZ ;  /* 0x00000003ff047223 */ /* 0x000fc800000009ff */
[----:B------:R-:W-:Y:S01]  /*0460*/  FFMA R3, R0, R4, R3 ;  /* 0x0000000400037223 */ /* 0x000fe20000000003 */
[----:B0-----:R-:W-:Y:S06]  /*0470*/  @!P0 BRA `(.L_x_5) ;  /* 0x0000000000108947 */ /* 0x001fec0003800000 */
[----:B------:R-:W-:Y:S01]  /*0480*/  HFMA2 R3, -RZ, RZ, -0.0 , 0 ;  /* 0x80000000ff037431 */ /* 0x000fe200000001ff */
[----:B------:R-:W-:Y:S02]  /*0490*/  MOV R4, RZ ;  /* 0x000000ff00047202 */ /* 0x000fe40000000f00 */
[----:B------:R-:W-:-:S07]  /*04a0*/  MOV R12, 0x4c0 ;  /* 0x000004c0000c7802 */ /* 0x000fce0000000f00 */
[----:B------:R-:W-:Y:S05]  /*04b0*/  CALL.REL.NOINC `($__internal_0_$__cuda_sm3x_div_rn_noftz_f32_slowpath) ;  /* 0x0000004800c07944 */ /* 0x000fea0003c00000 */
.L_x_5:
[----:B------:R-:W0:Y:S01]  /*04c0*/  MUFU.RCP R5, R8 ;  /* 0x0000000800057308 */ /* 0x000e220000001000 */
[----:B------:R-:W-:Y:S07]  /*04d0*/  BSSY.RECONVERGENT B0, `(.L_x_6) ;  /* 0x000000c000007945 */ /* 0x000fee0003800200 */
[----:B------:R-:W1:Y:S01]  /*04e0*/  FCHK P0, R3, R8 ;  /* 0x0000000803007302 */ /* 0x000e620000000000 */
[----:B0-----:R-:W-:-:S04]  /*04f0*/  FFMA R0, -R8, R5, 1 ;  /* 0x3f80000008007423 */ /* 0x001fc80000000105 */
[----:B------:R-:W-:-:S04]  /*0500*/  FFMA R0, R5, R0, R5 ;  /* 0x0000000005007223 */ /* 0x000fc80000000005 */
[----:B------:R-:W-:-:S04]  /*0510*/  FFMA R5, R0, R3, RZ ;  /* 0x0000000300057223 */ /* 0x000fc800000000ff */
[----:B------:R-:W-:-:S04]  /*0520*/  FFMA R4, -R8, R5, R3 ;  /* 0x0000000508047223 */ /* 0x000fc80000000103 */
[----:B------:R-:W-:Y:S01]  /*0530*/  FFMA R0, R0, R4, R5 ;  /* 0x0000000400007223 */ /* 0x000fe20000000005 */
[----:B-1----:R-:W-:Y:S06]  /*0540*/  @!P0 BRA `(.L_x_7) ;  /* 0x0000000000108947 */ /* 0x002fec0003800000 */
[----:B------:R-:W-:Y:S02]  /*0550*/  MOV R4, R8 ;  /* 0x0000000800047202 */ /* 0x000fe40000000f00 */
[----:B------:R-:W-:-:S07]  /*0560*/  MOV R12, 0x580 ;  /* 0x00000580000c7802 */ /* 0x000fce0000000f00 */
[----:B------:R-:W-:Y:S05]  /*0570*/  CALL.REL.NOINC `($__internal_0_$__cuda_sm3x_div_rn_noftz_f32_slowpath) ;  /* 0x0000004800907944 */ /* 0x000fea0003c00000 */
[----:B------:R-:W-:-:S07]  /*0580*/  MOV R0, R3 ;  /* 0x0000000300007202 */ /* 0x000fce0000000f00 */
.L_x_7:
[----:B------:R-:W-:Y:S05]  /*0590*/  BSYNC.RECONVERGENT B0 ;  /* 0x0000000000007941 */ /* 0x000fea0003800200 */
.L_x_6:
[----:B------:R-:W-:Y:S01]  /*05a0*/  HFMA2 R3, -RZ, RZ, 0.96630859375, -0.0022525787353515625 ;  /* 0x3bbb989dff037431 */ /* 0x000fe200000001ff */
[----:B------:R-:W-:-:S04]  /*05b0*/  MOV R4, 0x437c0000 ;  /* 0x437c000000047802 */ /* 0x000fc80000000f00 */
[----:B------:R-:W-:-:S04]  /*05c0*/  FFMA.SAT R3, R0, R3, 0.5 ;  /* 0x3f00000000037423 */ /* 0x000fc80000002003 */
[----:B------:R-:W-:-:S04]  /*05d0*/  FFMA.RM R3, R3, R4, 12582913 ;  /* 0x4b40000103037423 */ /* 0x000fc80000004004 */
[----:B------:R-:W-:-:S04]  /*05e0*/  FADD R5, R3, -12583039 ;  /* 0xcb40007f03057421 */ /* 0x000fc80000000000 */
[----:B------:R-:W-:-:S04]  /*05f0*/  FFMA R5, R0, 1.4426950216293334961, -R5 ;  /* 0x3fb8aa3b00057823 */ /* 0x000fc80000000805 */
[----:B------:R-:W-:Y:S01]  /*0600*/  FFMA R5, R0, 1.925963033500011079e-08, R5 ;  /* 0x32a5706000057823 */ /* 0x000fe20000000005 */
[----:B------:R-:W-:-:S03]  /*0610*/  SHF.L.U32 R0, R3, 0x17, RZ ;  /* 0x0000001703007819 */ /* 0x000fc600000006ff */
[----:B------:R-:W0:Y:S02]  /*0620*/  MUFU.EX2 R11, R5 ;  /* 0x00000005000b7308 */ /* 0x000e240000000800 */
[----:B0-----:R-:W-:-:S04]  /*0630*/  FFMA R3, R0, R11, RZ ;  /* 0x0000000b00037223 */ /* 0x001fc800000000ff */
[----:B------:R-:W-:-:S04]  /*0640*/  FFMA R3, R0, R11, R3 ;  /* 0x0000000b00037223 */ /* 0x000fc80000000003 */
        /* <DEDUP_REMOVED lines=253> */
[----:B------:R-:W-:Y:S01]  /*1620*/  FFMA R11, R0, R11, R3 ;  /* 0x0000000b000b7223 */ /* 0x000fe20000000003 */
[----:B------:R-:W-:Y:S06]  /*1630*/  BRA `(.L_x_8) ;  /* 0x0000001400307947 */ /* 0x000fec0003800000 */
.L_x_4:
[----:B------:R-:W-:Y:S02]  /*1640*/  USHF.L.U32 UR4, UR5, 0x1, URZ ;  /* 0x0000000105047899 */ /* 0x000fe400080006ff */
[----:B------:R-:W-:Y:S01]  /*1650*/  MOV R9, UR5 ;  /* 0x0000000500097c02 */ /* 0x000fe20008000f00 */
[----:B------:R-:W-:Y:S01]  /*1660*/  HFMA2 R11, -RZ, RZ, 0, 0 ;  /* 0x00000000ff0b7431 */ /* 0x000fe200000001ff */
[C---:B0-----:R-:W-:Y:S01]  /*1670*/  IADD3 R10, PT, PT, R6.reuse, -UR5, RZ ;  /* 0x80000005060a7c10 */ /* 0x041fe2000fffe0ff */
[----:B------:R-:W-:Y:S01]  /*1680*/  ULOP3.LUT UR4, UR4, 0xfffffffc, URZ, 0xc0, !UPT ;  /* 0xfffffffc04047892 */ /* 0x000fe2000f8ec0ff */
[----:B------:R-:W-:Y:S01]  /*1690*/  IADD3 R9, PT, PT, R6, -0x1, R9 ;  /* 0xffffffff06097810 */ /* 0x000fe20007ffe009 */
[----:B------:R-:W-:Y:S02]  /*16a0*/  UIADD3 UR7, UPT, UPT, -UR5, 0x1, URZ ;  /* 0x0000000105077890 */ /* 0x000fe4000fffe1ff */
[----:B------:R-:W-:Y:S02]  /*16b0*/  UIADD3 UR8, UPT, UPT, -UR4, URZ, URZ ;  /* 0x000000ff04087290 */ /* 0x000fe4000fffe1ff */
[----:B------:R-:W-:Y:S01]  /*16c0*/  UIADD3 UR6, UPT, UPT, -UR5, URZ, URZ ;  /* 0x000000ff05067290 */ /* 0x000fe2000fffe1ff */
[----:B------:R-:W-:-:S11]  /*16d0*/  UMOV UR4, URZ ;  /* 0x000000ff00047c82 */ /* 0x000fd60008000000 */
.L_x_31:
[----:B------:R-:W-:-:S05]  /*16e0*/  UMOV UR5, URZ ;  /* 0x000000ff00057c82 */ /* 0x000fca0008000000 */
.L_x_30:
[----:B------:R-:W-:Y:S01]  /*16f0*/  HFMA2 R3, -RZ, RZ, 0, 0 ;  /* 0x00000000ff037431 */ /* 0x000fe200000001ff */
[----:B------:R-:W-:Y:S01]  /*1700*/  MOV R0, RZ ;  /* 0x000000ff00007202 */ /* 0x000fe20000000f00 */
[----:B------:R-:W-:-:S06]  /*1710*/  UMOV UR9, UR6 ;  /* 0x0000000600097c82 */ /* 0x000fcc0008000000 */
.L_x_25:
[----:B------:R-:W0:Y:S01]  /*1720*/  LDCU UR11, c[0x0][0x398] ;  /* 0x00007300ff0b77ac */ /* 0x000e220008000800 */
[----:B------:R-:W-:Y:S01]  /*1730*/  IADD3 R4, PT, PT, R7, UR9, RZ ;  /* 0x0000000907047c10 */ /* 0x000fe2000fffe0ff */
[----:B------:R-:W-:-:S03]  /*1740*/  UIADD3 UR19, UPT, UPT, UR9, UR4, URZ ;  /* 0x0000000409137290 */ /* 0x000fc6000fffe0ff */
[----:B------:R-:W-:Y:S01]  /*1750*/  ISETP.GT.U32.AND P0, PT, R4, 0xf, PT ;  /* 0x0000000f0400780c */ /* 0x000fe20003f04070 */
[----:B------:R-:W-:Y:S01]  /*1760*/  UMOV UR10, UR9 ;  /* 0x00000009000a7c82 */ /* 0x000fe20008000000 */
[----:B------:R-:W-:Y:S02]  /*1770*/  UISETP.GT.U32.AND UP1, UPT, UR19, 0xf, UPT ;  /* 0x0000000f1300788c */ /* 0x000fe4000bf24070 */
[----:B0-----:R-:W-:-:S09]  /*1780*/  UISETP.GE.U32.AND UP0, UPT, UR11, 0x2, UPT ;  /* 0x000000020b00788c */ /* 0x001fd2000bf06070 */
[----:B------:R-:W-:Y:S01]  /*1790*/  @P0 IADD3 R4, PT, PT, R7, -UR9, RZ ;  /* 0x8000000907040c10 */ /* 0x000fe2000fffe0ff */
[----:B------:R-:W-:Y:S02]  /*17a0*/  @UP1 UIADD3 UR19, UPT, UPT, -UR9, UR4, URZ ;  /* 0x0000000409131290 */ /* 0x000fe4000fffe1ff */
[----:B------:R-:W-:Y:S01]  /*17b0*/  UISETP.NE.AND UP1, UPT, UR10, UR11, UPT ;  /* 0x0000000b0a00728c */ /* 0x000fe2000bf25270 */
[----:B------:R-:W-:Y:S01]  /*17c0*/  IADD3 R5, PT, PT, R4, -R7, RZ ;  /* 0x8000000704057210 */ /* 0x000fe20007ffe0ff */
[----:B------:R-:W-:Y:S01]  /*17d0*/  UIADD3 UR9, UPT, UPT, UR9, 0x1, URZ ;  /* 0x0000000109097890 */ /* 0x000fe2000fffe0ff */
[----:B------:R-:W-:Y:S01]  /*17e0*/  UMOV UR10, UR6 ;  /* 0x00000006000a7c82 */ /* 0x000fe20008000000 */
[----:B------:R-:W-:Y:S10]  /*17f0*/  BRA.U !UP0, `(.L_x_9) ;  /* 0x0000000908547547 */ /* 0x000ff4000b800000 */
[----:B------:R-:W-:Y:S01]  /*1800*/  ISETP.NE.AND P0, PT, R4, R7, PT ;  /* 0x000000070400720c */ /* 0x000fe20003f05270 */
[----:B------:R-:W-:Y:S01]  /*1810*/  UIADD3 UR20, UPT, UPT, UR5, -UR11, URZ ;  /* 0x8000000b05147290 */ /* 0x000fe2000fffe0ff */
[----:B------:R-:W-:Y:S01]  /*1820*/  MOV R12, R10 ;  /* 0x0000000a000c7202 */ /* 0x000fe20000000f00 */
[----:B------:R-:W-:Y:S01]  /*1830*/  UIADD3 UR10, UPT, UPT, UR5, -0x1, UR11 ;  /* 0xffffffff050a7890 */ /* 0x000fe2000fffe00b */
[----:B------:R-:W-:Y:S01]  /*1840*/  MOV R14, R9 ;  /* 0x00000009000e7202 */ /* 0x000fe20000000f00 */
[----:B------:R-:W-:Y:S01]  /*1850*/  UMOV UR12, UR7 ;  /* 0x00000007000c7c82 */ /* 0x000fe20008000000 */
[----:B------:R-:W-:-:S09]  /*1860*/  UMOV UR11, UR8 ;  /* 0x00000008000b7c82 */ /* 0x000fd20008000000 */
.L_x_18:
[C---:B------:R-:W-:Y:S01]  /*1870*/  IADD3 R13, PT, PT, R12.reuse, 0x3, RZ ;  /* 0x000000030c0d7810 */ /* 0x040fe20007ffe0ff */
[----:B------:R-:W-:Y:S01]  /*1880*/  BSSY.RECONVERGENT B0, `(.L_x_10) ;  /* 0x000002b000007945 */ /* 0x000fe20003800200 */
[----:B------:R-:W-:Y:S02]  /*1890*/  ISETP.GT.U32.AND P1, PT, R12, 0xf, PT ;  /* 0x0000000f0c00780c */ /* 0x000fe40003f24070 */
[----:B------:R-:W-:Y:S02]  /*18a0*/  ISETP.GT.U32.AND P4, PT, R13, 0xf, PT ;  /* 0x0000000f0d00780c */ /* 0x000fe40003f84070 */
[----:B------:R-:W-:Y:S02]  /*18b0*/  IADD3 R17, PT, PT, R14, 0x1, RZ ;  /* 0x000000010e117810 */ /* 0x000fe40007ffe0ff */
[----:B------:R-:W-:Y:S02]  /*18c0*/  IADD3 R15, PT, PT, R12, 0x2, RZ ;  /* 0x000000020c0f7810 */ /* 0x000fe40007ffe0ff */
[----:B------:R-:W-:-:S02]  /*18d0*/  SEL R21, R17, R12, P1 ;  /* 0x0000000c11157207 */ /* 0x000fc40000800000 */
[----:B------:R-:W-:Y:S02]  /*18e0*/  ISETP.GT.U32.AND P3, PT, R15, 0xf, PT ;  /* 0x0000000f0f00780c */ /* 0x000fe40003f64070 */
[----:B------:R-:W-:-:S03]  /*18f0*/  IADD3 R19, PT, PT, R12, 0x1, RZ ;  /* 0x000000010c137810 */ /* 0x000fc60007ffe0ff */
[----:B------:R-:W-:Y:S02]  /*1900*/  @P4 IADD3 R13, PT, PT, R14, -0x2, RZ ;  /* 0xfffffffe0e0d4810 */ /* 0x000fe40007ffe0ff */
[----:B------:R-:W-:Y:S02]  /*1910*/  ISETP.EQ.AND P4, PT, R21, R6, PT ;  /* 0x000000061500720c */ /* 0x000fe40003f82270 */
[----:B------:R-:W-:-:S04]  /*1920*/  ISETP.GT.U32.AND P2, PT, R19, 0xf, PT ;  /* 0x0000000f1300780c */ /* 0x000fc80003f44070 */
[C---:B------:R-:W-:Y:S02]  /*1930*/  SEL R17, R14.reuse, R19, P2 ;  /* 0x000000130e117207 */ /* 0x040fe40001000000 */
[----:B------:R-:W-:Y:S02]  /*1940*/  @P3 IADD3 R15, PT, PT, R14, -0x1, RZ ;  /* 0xffffffff0e0f3810 */ /* 0x000fe40007ffe0ff */
[-C--:B------:R-:W-:Y:S02]  /*1950*/  ISETP.EQ.AND P3, PT, R17, R6.reuse, PT ;  /* 0x000000061100720c */ /* 0x080fe40003f62270 */
[-C--:B------:R-:W-:Y:S02]  /*1960*/  ISETP.EQ.AND P1, PT, R15, R6.reuse, PT ;  /* 0x000000060f00720c */ /* 0x080fe40003f22270 */
[----:B------:R-:W-:Y:S01]  /*1970*/  ISETP.EQ.AND P2, PT, R13, R6, PT ;  /* 0x000000060d00720c */ /* 0x000fe20003f42270 */
[----:B------:R-:W-:-:S12]  /*1980*/  @!P0 BRA P4, `(.L_x_11) ;  /* 0x0000000000688947 */ /* 0x000fd80002000000 */
[----:B------:R-:W0:Y:S01]  /*1990*/  S2UR UR17, SR_CgaCtaId ;  /* 0x00000000001179c3 */ /* 0x000e220000008800 */
[----:B------:R-:W-:Y:S01]  /*19a0*/  UIADD3 UR13, UPT, UPT, UR10, 0x1, URZ ;  /* 0x000000010a0d7890 */ /* 0x000fe2000fffe0ff */
[----:B------:R-:W-:Y:S01]  /*19b0*/  LEA R16, R4, R21, 0x4 ;  /* 0x0000001504107211 */ /* 0x000fe200078e20ff */
[----:B------:R-:W-:Y:S01]  /*19c0*/  UISETP.GT.U32.AND UP0, UPT, UR20, 0xf, UPT ;  /* 0x0000000f1400788c */ /* 0x000fe2000bf04070 */
[----:B------:R-:W-:-:S03]  /*19d0*/  UMOV UR16, 0x400 ;  /* 0x0000040000107882 */ /* 0x000fc60000000000 */
[----:B------:R-:W-:Y:S02]  /*19e0*/  USEL UR13, UR13, UR20, UP0 ;  /* 0x000000140d0d7287 */ /* 0x000fe40008000000 */
[----:B------:R-:W-:Y:S02]  /*19f0*/  UIADD3 UR18, UPT, UPT, UR16, 0x400, URZ ;  /* 0x0000040010127890 */ /* 0x000fe4000fffe0ff */
[----:B------:R-:W-:Y:S02]  /*1a00*/  ULEA UR13, UR19, UR13, 0x4 ;  /* 0x0000000d130d7291 */ /* 0x000fe4000f8e20ff */
[----:B0-----:R-:W-:Y:S02]  /*1a10*/  ULEA UR18, UR17, UR18, 0x18 ;  /* 0x0000001211127291 */ /* 0x001fe4000f8ec0ff */
[----:B------:R-:W-:Y:S02]  /*1a20*/  ULEA UR16, UR17, UR16, 0x18 ;  /* 0x0000001011107291 */ /* 0x000fe4000f8ec0ff */
[----:B------:R-:W-:-:S04]  /*1a30*/  ULEA UR13, UR13, UR18, 0x2 ;  /* 0x000000120d0d7291 */ /* 0x000fc8000f8e10ff */
[----:B------:R-:W-:Y:S02]  /*1a40*/  LEA R19, R16, UR16, 0x2 ;  /* 0x0000001010137c11 */ /* 0x000fe4000f8e10ff */
[----:B------:R-:W-:Y:S02]  /*1a50*/  IADD3 R16, PT, PT, R21, -R6, RZ ;  /* 0x8000000615107210 */ /* 0x000fe40007ffe0ff */
[----:B------:R-:W-:Y:S01]  /*1a60*/  IABS R21, R5 ;  /* 0x0000000500157213 */ /* 0x000fe20000000000 */
[----:B------:R-:W-:Y:S01]  /*1a70*/  LDS R20, [UR13] ;  /* 0x0000000dff147984 */ /* 0x000fe20008000800 */
[----:B------:R-:W-:-:S03]  /*1a80*/  IABS R16, R16 ;  /* 0x0000001000107213 */ /* 0x000fc60000000000 */
[----:B------:R-:W0:Y:S01]  /*1a90*/  LDS R19, [R19] ;  /* 0x0000000013137984 */ /* 0x000e220000000800 */
[----:B------:R-:W-:-:S04]  /*1aa0*/  IADD3 R16, PT, PT, R16, R21, RZ ;  /* 0x0000001510107210 */ /* 0x000fc80007ffe0ff */
[----:B------:R-:W-:-:S04]  /*1ab0*/  IADD3 R18, PT, PT, R16, 0x1, RZ ;  /* 0x0000000110127810 */ /* 0x000fc80007ffe0ff */
[----:B------:R-:W-:-:S04]  /*1ac0*/  ISETP.GE.U32.AND P4, PT, R18, 0x3, PT ;  /* 0x000000031200780c */ /* 0x000fc80003f86070 */
[----:B------:R-:W-:-:S04]  /*1ad0*/  SEL R16, R16, RZ, !P4 ;  /* 0x000000ff10107207 */ /* 0x000fc80006000000 */
[-C--:B------:R-:W-:Y:S02]  /*1ae0*/  I2FP.F32.S32 R18, R16.reuse ;  /* 0x0000001000127245 */ /* 0x080fe40000201400 */
[----:B------:R-:W-:Y:S01]  /*1af0*/  IADD3 R3, PT, PT, R3, R16, RZ ;  /* 0x0000001003037210 */ /* 0x000fe20007ffe0ff */
[----:B0-----:R-:W-:-:S04]  /*1b00*/  FADD R19, R19, -R20 ;  /* 0x8000001413137221 */ /* 0x001fc80000000000 */
[----:B------:R-:W-:-:S04]  /*1b10*/  FMUL R19, R19, R19 ;  /* 0x0000001313137220 */ /* 0x000fc80000400000 */
[----:B------:R-:W-:-:S07]  /*1b20*/  FFMA R0, R19, R18, R0 ;  /* 0x0000001213007223 */ /* 0x000fce0000000000 */
.L_x_11:
[----:B------:R-:W-:Y:S05]  /*1b30*/  BSYNC.RECONVERGENT B0 ;  /* 0x0000000000007941 */ /* 0x000fea0003800200 */
.L_x_10:
[----:B------:R-:W-:Y:S04]  /*1b40*/  BSSY.RECONVERGENT B0, `(.L_x_12) ;  /* 0x000001d000007945 */ /* 0x000fe80003800200 */
[----:B------:R-:W-:Y:S05]  /*1b50*/  @!P0 BRA P3, `(.L_x_13) ;  /* 0x00000000006c8947 */ /* 0x000fea0001800000 */
[----:B------:R-:W0:Y:S01]  /*1b60*/  S2UR UR17, SR_CgaCtaId ;  /* 0x00000000001179c3 */ /* 0x000e220000008800 */
[----:B------:R-:W-:Y:S01]  /*1b70*/  UIADD3 UR13, UPT, UPT, UR20, 0x1, URZ ;  /* 0x00000001140d7890 */ /* 0x000fe2000fffe0ff */
[----:B------:R-:W-:Y:S01]  /*1b80*/  LEA R16, R4, R17, 0x4 ;  /* 0x0000001104107211 */ /* 0x000fe200078e20ff */
[----:B------:R-:W-:Y:S01]  /*1b90*/  UMOV UR16, 0x400 ;  /* 0x0000040000107882 */ /* 0x000fe20000000000 */
[----:B------:R-:W-:Y:S01]  /*1ba0*/  IADD3 R17, PT, PT, R17, -R6, RZ ;  /* 0x8000000611117210 */ /* 0x000fe20007ffe0ff */
[----:B------:R-:W-:Y:S01]  /*1bb0*/  UISETP.GT.U32.AND UP0, UPT, UR13, 0xf, UPT ;  /* 0x0000000f0d00788c */ /* 0x000fe2000bf04070 */
[----:B------:R-:W-:Y:S01]  /*1bc0*/  IABS R20, R5 ;  /* 0x0000000500147213 */ /* 0x000fe20000000000 */
[----:B------:R-:W-:Y:S02]  /*1bd0*/  UIADD3 UR18, UPT, UPT, UR16, 0x400, URZ ;  /* 0x0000040010127890 */ /* 0x000fe4000fffe0ff */
[----:B------:R-:W-:-:S04]  /*1be0*/  USEL UR13, UR10, UR13, UP0 ;  /* 0x0000000d0a0d7287 */ /* 0x000fc80008000000 */
[----:B------:R-:W-:Y:S02]  /*1bf0*/  ULEA UR13, UR19, UR13, 0x4 ;  /* 0x0000000d130d7291 */ /* 0x000fe4000f8e20ff */
[----:B0-----:R-:W-:Y:S02]  /*1c00*/  ULEA UR18, UR17, UR18, 0x18 ;  /* 0x0000001211127291 */ /* 0x001fe4000f8ec0ff */
[----:B------:R-:W-:Y:S02]  /*1c10*/  ULEA UR16, UR17, UR16, 0x18 ;  /* 0x0000001011107291 */ /* 0x000fe4000f8ec0ff */
[----:B------:R-:W-:-:S04]  /*1c20*/  ULEA UR13, UR13, UR18, 0x2 ;  /* 0x000000120d0d7291 */ /* 0x000fc8000f8e10ff */
[----:B------:R-:W-:Y:S02]  /*1c30*/  LEA R18, R16, UR16, 0x2 ;  /* 0x0000001010127c11 */ /* 0x000fe4000f8e10ff */
[----:B------:R-:W-:Y:S02]  /*1c40*/  IABS R16, R17 ;  /* 0x0000001100107213 */ /* 0x000fe40000000000 */
[----:B------:R-:W-:Y:S01]  /*1c50*/  MOV R17, R20 ;  /* 0x0000001400117202 */ /* 0x000fe20000000f00 */
[----:B------:R-:W-:Y:S03]  /*1c60*/  LDS R19, [UR13] ;  /* 0x0000000dff137984 */ /* 0x000fe60008000800 */
[----:B------:R-:W-:Y:S01]  /*1c70*/  IADD3 R16, PT, PT, R17, R16, RZ ;  /* 0x0000001011107210 */ /* 0x000fe20007ffe0ff */
[----:B------:R-:W0:Y:S03]  /*1c80*/  LDS R18, [R18] ;  /* 0x0000000012127984 */ /* 0x000e260000000800 */
[----:B------:R-:W-:-:S04]  /*1c90*/  IADD3 R17, PT, PT, R16, 0x1, RZ ;  /* 0x0000000110117810 */ /* 0x000fc80007ffe0ff */
[----:B------:R-:W-:-:S04]  /*1ca0*/  ISETP.GE.U32.AND P3, PT, R17, 0x3, PT ;  /* 0x000000031100780c */ /* 0x000fc80003f66070 */
[----:B------:R-:W-:-:S04]  /*1cb0*/  SEL R16, R16, RZ, !P3 ;  /* 0x000000ff10107207 */ /* 0x000fc80005800000 */
[-C--:B------:R-:W-:Y:S01]  /*1cc0*/  IADD3 R3, PT, PT, R3, R16.reuse, RZ ;  /* 0x0000001003037210 */ /* 0x080fe20007ffe0ff */
[----:B0-----:R-:W-:Y:S01]  /*1cd0*/  FADD R18, R18, -R19 ;  /* 0x8000001312127221 */ /* 0x001fe20000000000 */
[----:B------:R-:W-:-:S03]  /*1ce0*/  I2FP.F32.S32 R19, R16 ;  /* 0x0000001000137245 */ /* 0x000fc60000201400 */
[----:B------:R-:W-:-:S04]  /*1cf0*/  FMUL R17, R18, R18 ;  /* 0x0000001212117220 */ /* 0x000fc80000400000 */
[----:B------:R-:W-:-:S07]  /*1d00*/  FFMA R0, R17, R19, R0 ;  /* 0x0000001311007223 */ /* 0x000fce0000000000 */
.L_x_13:
[----:B------:R-:W-:Y:S05]  /*1d10*/  BSYNC.RECONVERGENT B0 ;  /* 0x0000000000007941 */ /* 0x000fea0003800200 */
.L_x_12:
[----:B------:R-:W-:Y:S04]  /*1d20*/  BSSY.RECONVERGENT B0, `(.L_x_14) ;  /* 0x000001c000007945 */ /* 0x000fe80003800200 */
[----:B------:R-:W-:Y:S05]  /*1d30*/  @!P0 BRA P1, `(.L_x_15) ;  /* 0x0000000000688947 */ /* 0x000fea0000800000 */
[----:B------:R-:W0:Y:S01]  /*1d40*/  S2UR UR17, SR_CgaCtaId ;  /* 0x00000000001179c3 */ /* 0x000e220000008800 */
[----:B------:R-:W-:Y:S01]  /*1d50*/  UIADD3 UR13, UPT, UPT, UR20, 0x2, URZ ;  /* 0x00000002140d7890 */ /* 0x000fe2000fffe0ff */
[----:B------:R-:W-:Y:S01]  /*1d60*/  LEA R16, R4, R15, 0x4 ;  /* 0x0000000f04107211 */ /* 0x000fe200078e20ff */
[----:B------:R-:W-:Y:S01]  /*1d70*/  UMOV UR16, 0x400 ;  /* 0x0000040000107882 */ /* 0x000fe20000000000 */
[----:B------:R-:W-:Y:S01]  /*1d80*/  IADD3 R15, PT, PT, R15, -R6, RZ ;  /* 0x800000060f0f7210 */ /* 0x000fe20007ffe0ff */
[----:B------:R-:W-:Y:S02]  /*1d90*/  UISETP.GT.U32.AND UP0, UPT, UR13, 0xf, UPT ;  /* 0x0000000f0d00788c */ /* 0x000fe4000bf04070 */
[----:B------:R-:W-:Y:S01]  /*1da0*/  UIADD3 UR18, UPT, UPT, UR16, 0x400, URZ ;  /* 0x0000040010127890 */ /* 0x000fe2000fffe0ff */
[----:B------:R-:W-:-:S08]  /*1db0*/  IABS R15, R15 ;  /* 0x0000000f000f7213 */ /* 0x000fd00000000000 */
[----:B------:R-:W-:-:S04]  /*1dc0*/  @UP0 UIADD3 UR13, UPT, UPT, UR10, -0x1, URZ ;  /* 0xffffffff0a0d0890 */ /* 0x000fc8000fffe0ff */
[----:B------:R-:W-:Y:S02]  /*1dd0*/  ULEA UR13, UR19, UR13, 0x4 ;  /* 0x0000000d130d7291 */ /* 0x000fe4000f8e20ff */
[----:B0-----:R-:W-:Y:S02]  /*1de0*/  ULEA UR18, UR17, UR18, 0x18 ;  /* 0x0000001211127291 */ /* 0x001fe4000f8ec0ff */
[----:B------:R-:W-:Y:S02]  /*1df0*/  ULEA UR16, UR17, UR16, 0x18 ;  /* 0x0000001011107291 */ /* 0x000fe4000f8ec0ff */
[----:B------:R-:W-:-:S04]  /*1e00*/  ULEA UR13, UR13, UR18, 0x2 ;  /* 0x000000120d0d7291 */ /* 0x000fc8000f8e10ff */
[----:B------:R-:W-:Y:S02]  /*1e10*/  LEA R17, R16, UR16, 0x2 ;  /* 0x0000001010117c11 */ /* 0x000fe4000f8e10ff */
[----:B------:R-:W-:-:S03]  /*1e20*/  IABS R16, R5 ;  /* 0x0000000500107213 */ /* 0x000fc60000000000 */
[----:B------:R-:W-:Y:S01]  /*1e30*/  LDS R18, [UR13] ;  /* 0x0000000dff127984 */ /* 0x000fe20008000800 */
[----:B------:R-:W-:-:S03]  /*1e40*/  IADD3 R15, PT, PT, R16, R15, RZ ;  /* 0x0000000f100f7210 */ /* 0x000fc60007ffe0ff */
[----:B------:R-:W0:Y:S01]  /*1e50*/  LDS R17, [R17] ;  /* 0x0000000011117984 */ /* 0x000e220000000800 */
        /* <DEDUP_REMOVED lines=8> */
.L_x_15:
[----:B------:R-:W-:Y:S05]  /*1ee0*/  BSYNC.RECONVERGENT B0 ;  /* 0x0000000000007941 */ /* 0x000fea0003800200 */
.L_x_14:
        /* <DEDUP_REMOVED lines=9> */
[----:B------:R-:W-:Y:S01]  /*1f80*/  UIADD3 UR18, UPT, UPT, UR16, 0x400, URZ ;  /* 0x0000040010127890 */ /* 0x000fe2000fffe0ff */
[----:B------:R-:W-:-:S04]  /*1f90*/  IABS R13, R13 ;  /* 0x0000000d000d7213 */ /* 0x000fc80000000000 */
[----:B------:R-:W-:-:S04]  /*1fa0*/  IADD3 R13, PT, PT, R16, R13, RZ ;  /* 0x0000000d100d7210 */ /* 0x000fc80007ffe0ff */
[----:B------:R-:W-:-:S04]  /*1fb0*/  @UP0 UIADD3 UR13, UPT, UPT, UR10, -0x2, URZ ;  /* 0xfffffffe0a0d0890 */ /* 0x000fc8000fffe0ff */
[----:B------:R-:W-:Y:S02]  /*1fc0*/  ULEA UR13, UR19, UR13, 0x4 ;  /* 0x0000000d130d7291 */ /* 0x000fe4000f8e20ff */
[----:B0-----:R-:W-:Y:S02]  /*1fd0*/  ULEA UR18, UR17, UR18, 0x18 ;  /* 0x0000001211127291 */ /* 0x001fe4000f8ec0ff */
[----:B------:R-:W-:Y:S02]  /*1fe0*/  ULEA UR16, UR17, UR16, 0x18 ;  /* 0x0000001011107291 */ /* 0x000fe4000f8ec0ff */
[----:B------:R-:W-:-:S04]  /*1ff0*/  ULEA UR13, UR13, UR18, 0x2 ;  /* 0x000000120d0d7291 */ /* 0x000fc8000f8e10ff */
[----:B------:R-:W-:Y:S02]  /*2000*/  LEA R17, R15, UR16, 0x2 ;  /* 0x000000100f117c11 */ /* 0x000fe4000f8e10ff */
[----:B------:R-:W-:-:S03]  /*2010*/  IADD3 R15, PT, PT, R13, 0x1, RZ ;  /* 0x000000010d0f7810 */ /* 0x000fc60007ffe0ff */
[----:B------:R-:W-:Y:S01]  /*2020*/  LDS R18, [UR13] ;  /* 0x0000000dff127984 */ /* 0x000fe20008000800 */
[----:B------:R-:W-:-:S03]  /*2030*/  ISETP.GE.U32.AND P1, PT, R15, 0x3, PT ;  /* 0x000000030f00780c */ /* 0x000fc60003f26070 */
[----:B------:R-:W0:Y:S01]  /*2040*/  LDS R17, [R17] ;  /* 0x0000000011117984 */ /* 0x000e220000000800 */
[----:B------:R-:W-:-:S04]  /*2050*/  SEL R16, R13, RZ, !P1 ;  /* 0x000000ff0d107207 */ /* 0x000fc80004800000 */
[-C--:B------:R-:W-:Y:S02]  /*2060*/  I2FP.F32.S32 R13, R16.reuse ;  /* 0x00000010000d7245 */ /* 0x080fe40000201400 */
[----:B------:R-:W-:Y:S01]  /*2070*/  IADD3 R3, PT, PT, R3, R16, RZ ;  /* 0x0000001003037210 */ /* 0x000fe20007ffe0ff */
[----:B0-----:R-:W-:-:S04]  /*2080*/  FADD R17, R17, -R18 ;  /* 0x8000001211117221 */ /* 0x001fc80000000000 */
[----:B------:R-:W-:-:S04]  /*2090*/  FMUL R17, R17, R17 ;  /* 0x0000001111117220 */ /* 0x000fc80000400000 */
[----:B------:R-:W-:-:S07]  /*20a0*/  FFMA R0, R17, R13, R0 ;  /* 0x0000000d11007223 */ /* 0x000fce0000000000 */
.L_x_17:
[----:B------:R-:W-:Y:S05]  /*20b0*/  BSYNC.RECONVERGENT B0 ;  /* 0x0000000000007941 */ /* 0x000fea0003800200 */
.L_x_16:
[----:B------:R-:W-:Y:S01]  /*20c0*/  UIADD3 UR11, UPT, UPT, UR11, 0x4, URZ ;  /* 0x000000040b0b7890 */ /* 0x000fe2000fffe0ff */
[----:B------:R-:W-:Y:S01]  /*20d0*/  IADD3 R14, PT, PT, R14, -0x4, RZ ;  /* 0xfffffffc0e0e7810 */ /* 0x000fe20007ffe0ff */
[----:B------:R-:W-:Y:S01]  /*20e0*/  UIADD3 UR12, UPT, UPT, UR12, 0x4, URZ ;  /* 0x000000040c0c7890 */ /* 0x000fe2000fffe0ff */
[----:B------:R-:W-:Y:S01]  /*20f0*/  IADD3 R12, PT, PT, R12, 0x4, RZ ;  /* 0x000000040c0c7810 */ /* 0x000fe20007ffe0ff */
[----:B------:R-:W-:Y:S02]  /*2100*/  UISETP.NE.AND UP0, UPT, UR11, URZ, UPT ;  /* 0x000000ff0b00728c */ /* 0x000fe4000bf05270 */
[----:B------:R-:W-:Y:S02]  /*2110*/  UIADD3 UR10, UPT, UPT, UR10, -0x4, URZ ;  /* 0xfffffffc0a0a7890 */ /* 0x000fe4000fffe0ff */
[----:B------:R-:W-:-:S05]  /*2120*/  UIADD3 UR20, UPT, UPT, UR20, 0x4, URZ ;  /* 0x0000000414147890 */ /* 0x000fca000fffe0ff */
[----:B------:R-:W-:Y:S07]  /*2130*/  BRA.U UP0, `(.L_x_18) ;  /* 0xfffffff500cc7547 */ /* 0x000fee000b83ffff */
[----:B------:R-:W-:-:S12]  /*2140*/  UIADD3 UR10, UPT, UPT, UR12, -0x1, URZ ;  /* 0xffffffff0c0a7890 */ /* 0x000fd8000fffe0ff */
.L_x_9:
[----:B------:R-:W0:Y:S02]  /*2150*/  LDCU UR11, c[0x0][0x398] ;  /* 0x00007300ff0b77ac */ /* 0x000e240008000800 */
[----:B0-----:R-:W-:-:S09]  /*2160*/  ULOP3.LUT UP0, URZ, UR11, 0x1, URZ, 0xc0, !UPT ;  /* 0x000000010bff7892 */ /* 0x001fd2000f80c0ff */
[----:B------:R-:W-:Y:S05]  /*2170*/  BRA.U !UP0, `(.L_x_19) ;  /* 0x0000000508207547 */ /* 0x000fea000b800000 */
[C---:B------:R-:W-:Y:S01]  /*2180*/  IADD3 R13, PT, PT, R6.reuse, UR10, RZ ;  /* 0x0000000a060d7c10 */ /* 0x040fe2000fffe0ff */
[----:B------:R-:W-:Y:S02]  /*2190*/  UIADD3 UR12, UPT, UPT, UR10, UR5, URZ ;  /* 0x000000050a0c7290 */ /* 0x000fe4000fffe0ff */
[----:B------:R-:W-:Y:S01]  /*21a0*/  IADD3 R12, PT, PT, R6, -UR10, RZ ;  /* 0x8000000a060c7c10 */ /* 0x000fe2000fffe0ff */
[----:B------:R-:W-:Y:S01]  /*21b0*/  BSSY.RECONVERGENT B0, `(.L_x_20) ;  /* 0x0000022000007945 */ /* 0x000fe20003800200 */
[C---:B------:R-:W-:Y:S02]  /*21c0*/  ISETP.GT.U32.AND P0, PT, R13.reuse, 0xf, PT ;  /* 0x0000000f0d00780c */ /* 0x040fe40003f04070 */
[----:B------:R-:W-:Y:S02]  /*21d0*/  ISETP.NE.AND P2, PT, R4, R7, PT ;  /* 0x000000070400720c */ /* 0x000fe40003f45270 */
[----:B------:R-:W-:Y:S02]  /*21e0*/  SEL R17, R12, R13, P0 ;  /* 0x0000000d0c117207 */ /* 0x000fe40000000000 */
[----:B------:R-:W-:-:S02]  /*21f0*/  IADD3 R13, PT, PT, R13, 0x1, RZ ;  /* 0x000000010d0d7810 */ /* 0x000fc40007ffe0ff */
[----:B------:R-:W-:Y:S02]  /*2200*/  ISETP.EQ.AND P1, PT, R17, R6, PT ;  /* 0x000000061100720c */ /* 0x000fe40003f22270 */
[----:B------:R-:W-:-:S11]  /*2210*/  ISETP.GT.U32.AND P0, PT, R13, 0xf, PT ;  /* 0x0000000f0d00780c */ /* 0x000fd60003f04070 */
[----:B------:R-:W-:Y:S05]  /*2220*/  @!P2 BRA P1, `(.L_x_21) ;  /* 0x000000000068a947 */ /* 0x000fea0000800000 */
[----:B------:R-:W0:Y:S01]  /*2230*/  S2UR UR16, SR_CgaCtaId ;  /* 0x00000000001079c3 */ /* 0x000e220000008800 */
[----:B------:R-:W-:Y:S01]  /*2240*/  UIADD3 UR11, UPT, UPT, -UR10, UR5, URZ ;  /* 0x000000050a0b7290 */ /* 0x000fe2000fffe1ff */
        /* <DEDUP_REMOVED lines=24> */
.L_x_21:
[----:B------:R-:W-:Y:S05]  /*23d0*/  BSYNC.RECONVERGENT B0 ;  /* 0x0000000000007941 */ /* 0x000fea0003800200 */
.L_x_20:
[----:B------:R-:W-:Y:S01]  /*23e0*/  UIADD3 UR13, UPT, UPT, UR10, 0x1, URZ ;  /* 0x000000010a0d7890 */ /* 0x000fe2000fffe0ff */
[----:B------:R-:W-:Y:S01]  /*23f0*/  BSSY.RECONVERGENT B0, `(.L_x_19) ;  /* 0x0000020000007945 */ /* 0x000fe20003800200 */
[----:B------:R-:W-:Y:S02]  /*2400*/  UIADD3 UR11, UPT, UPT, UR12, 0x1, URZ ;  /* 0x000000010c0b7890 */ /* 0x000fe4000fffe0ff */
[----:B------:R-:W-:Y:S02]  /*2410*/  UIADD3 UR10, UPT, UPT, UR10, 0x2, URZ ;  /* 0x000000020a0a7890 */ /* 0x000fe4000fffe0ff */
[----:B------:R-:W-:Y:S01]  /*2420*/  @P0 IADD3 R13, PT, PT, R6, -UR13, RZ ;  /* 0x8000000d060d0c10 */ /* 0x000fe2000fffe0ff */
[----:B------:R-:W-:-:S03]  /*2430*/  UISETP.GT.U32.AND UP0, UPT, UR11, 0xf, UPT ;  /* 0x0000000f0b00788c */ /* 0x000fc6000bf04070 */
[----:B------:R-:W-:-:S08]  /*2440*/  ISETP.EQ.AND P0, PT, R13, R6, PT ;  /* 0x000000060d00720c */ /* 0x000fd00003f02270 */
[----:B------:R-:W-:-:S05]  /*2450*/  @UP0 UIADD3 UR11, UPT, UPT, -UR13, UR5, URZ ;  /* 0x000000050d0b0290 */ /* 0x000fca000fffe1ff */
[----:B------:R-:W-:Y:S07]  /*2460*/  @!P2 BRA P0, `(.L_x_22) ;  /* 0x000000000060a947 */ /* 0x000fee0000000000 */
[----:B------:R-:W0:Y:S01]  /*2470*/  S2UR UR16, SR_CgaCtaId ;  /* 0x00000000001079c3 */ /* 0x000e220000008800 */
[----:B------:R-:W-:Y:S01]  /*2480*/  UMOV UR13, 0x400 ;  /* 0x00000400000d7882 */ /* 0x000fe20000000000 */
[----:B------:R-:W-:Y:S01]  /*2490*/  ULEA UR12, UR19, UR11, 0x4 ;  /* 0x0000000b130c7291 */ /* 0x000fe2000f8e20ff */
[----:B------:R-:W-:Y:S01]  /*24a0*/  LEA R12, R4, R13, 0x4 ;  /* 0x0000000d040c7211 */ /* 0x000fe200078e20ff */
[----:B------:R-:W-:Y:S01]  /*24b0*/  UIADD3 UR17, UPT, UPT, UR13, 0x400, URZ ;  /* 0x000004000d117890 */ /* 0x000fe2000fffe0ff */
[----:B------:R-:W-:Y:S02]  /*24c0*/  IADD3 R13, PT, PT, R13, -R6, RZ ;  /* 0x800000060d0d7210 */ /* 0x000fe40007ffe0ff */
[----:B------:R-:W-:Y:S01]  /*24d0*/  IABS R16, R5 ;  /* 0x0000000500107213 */ /* 0x000fe20000000000 */
[----:B0-----:R-:W-:Y:S02]  /*24e0*/  ULEA UR17, UR16, UR17, 0x18 ;  /* 0x0000001110117291 */ /* 0x001fe4000f8ec0ff */
[----:B------:R-:W-:-:S02]  /*24f0*/  ULEA UR13, UR16, UR13, 0x18 ;  /* 0x0000000d100d7291 */ /* 0x000fc4000f8ec0ff */
        /* <DEDUP_REMOVED lines=15> */
.L_x_22:
[----:B------:R-:W-:Y:S05]  /*25f0*/  BSYNC.RECONVERGENT B0 ;  /* 0x0000000000007941 */ /* 0x000fea0003800200 */
.L_x_19:
[----:B------:R-:W-:Y:S01]  /*2600*/  IADD3 R13, PT, PT, R6, UR10, RZ ;  /* 0x0000000a060d7c10 */ /* 0x000fe2000fffe0ff */
[----:B------:R-:W-:Y:S01]  /*2610*/  BSSY.RECONVERGENT B0, `(.L_x_23) ;  /* 0x0000020000007945 */ /* 0x000fe20003800200 */
[----:B------:R-:W-:Y:S02]  /*2620*/  ISETP.EQ.AND P1, PT, R4, R7, PT ;  /* 0x000000070400720c */ /* 0x000fe40003f22270 */
[----:B------:R-:W-:-:S13]  /*2630*/  ISETP.GT.U32.AND P0, PT, R13, 0xf, PT ;  /* 0x0000000f0d00780c */ /* 0x000fda0003f04070 */
[----:B------:R-:W-:-:S04]  /*2640*/  @P0 IADD3 R13, PT, PT, R6, -UR10, RZ ;  /* 0x8000000a060d0c10 */ /* 0x000fc8000fffe0ff */
[----:B------:R-:W-:-:S13]  /*2650*/  ISETP.NE.AND P0, PT, R13, R6, PT ;  /* 0x000000060d00720c */ /* 0x000fda0003f05270 */
[----:B------:R-:W-:Y:S05]  /*2660*/  @!P0 BRA P1, `(.L_x_24) ;  /* 0x0000000000688947 */ /* 0x000fea0000800000 */
[----:B------:R-:W0:Y:S01]  /*2670*/  S2UR UR13, SR_CgaCtaId ;  /* 0x00000000000d79c3 */ /* 0x000e220000008800 */
[----:B------:R-:W-:Y:S01]  /*2680*/  UIADD3 UR11, UPT, UPT, UR10, UR5, URZ ;  /* 0x000000050a0b7290 */ /* 0x000fe2000fffe0ff */
[----:B------:R-:W-:Y:S01]  /*2690*/  LEA R4, R4, R13, 0x4 ;  /* 0x0000000d04047211 */ /* 0x000fe200078e20ff */
[----:B------:R-:W-:Y:S01]  /*26a0*/  UMOV UR12, 0x400 ;  /* 0x00000400000c7882 */ /* 0x000fe20000000000 */
[----:B------:R-:W-:Y:S01]  /*26b0*/  IADD3 R13, PT, PT, R13, -R6, RZ ;  /* 0x800000060d0d7210 */ /* 0x000fe20007ffe0ff */
[----:B------:R-:W-:Y:S01]  /*26c0*/  UISETP.GT.U32.AND UP0, UPT, UR11, 0xf, UPT ;  /* 0x0000000f0b00788c */ /* 0x000fe2000bf04070 */
[----:B------:R-:W-:Y:S01]  /*26d0*/  IABS R5, R5 ;  /* 0x0000000500057213 */ /* 0x000fe20000000000 */
[----:B------:R-:W-:-:S09]  /*26e0*/  UIADD3 UR16, UPT, UPT, UR12, 0x400, URZ ;  /* 0x000004000c107890 */ /* 0x000fd2000fffe0ff */
[----:B------:R-:W-:-:S04]  /*26f0*/  @UP0 UIADD3 UR11, UPT, UPT, -UR10, UR5, URZ ;  /* 0x000000050a0b0290 */ /* 0x000fc8000fffe1ff */
        /* <DEDUP_REMOVED lines=17> */
.L_x_24:
[----:B------:R-:W-:Y:S05]  /*2810*/  BSYNC.RECONVERGENT B0 ;  /* 0x0000000000007941 */ /* 0x000fea0003800200 */
.L_x_23:
[----:B------:R-:W-:Y:S05]  /*2820*/  BRA.U UP1, `(.L_x_25) ;  /* 0xffffffed01bc7547 */ /* 0x000fea000b83ffff */
[----:B------:R-:W-:Y:S01]  /*2830*/  I2FP.F32.S32 R13, R3 ;  /* 0x00000003000d7245 */ /* 0x000fe20000201400 */
[----:B------:R-:W-:Y:S03]  /*2840*/  BSSY.RECONVERGENT B0, `(.L_x_26) ;  /* 0x000000d000007945 */ /* 0x000fe60003800200 */
[----:B------:R-:W0:Y:S08]  /*2850*/  MUFU.RCP R3, R13 ;  /* 0x0000000d00037308 */ /* 0x000e300000001000 */
[----:B------:R-:W1:Y:S01]  /*2860*/  FCHK P0, -R0, R13 ;  /* 0x0000000d00007302 */ /* 0x000e620000000100 */
[----:B0-----:R-:W-:-:S04]  /*2870*/  FFMA R4, -R13, R3, 1 ;  /* 0x3f8000000d047423 */ /* 0x001fc80000000103 */
[----:B------:R-:W-:-:S04]  /*2880*/  FFMA R3, R3, R4, R3 ;  /* 0x0000000403037223 */ /* 0x000fc80000000003 */
[----:B------:R-:W-:-:S04]  /*2890*/  FFMA R4, -R0, R3, RZ ;  /* 0x0000000300047223 */ /* 0x000fc800000001ff */
[----:B------:R-:W-:-:S04]  /*28a0*/  FFMA R5, -R13, R4, -R0 ;  /* 0x000000040d057223 */ /* 0x000fc80000000900 */
[----:B------:R-:W-:Y:S01]  /*28b0*/  FFMA R3, R3, R5, R4 ;  /* 0x0000000503037223 */ /* 0x000fe20000000004 */
[----:B-1----:R-:W-:Y:S06]  /*28c0*/  @!P0 BRA `(.L_x_27) ;  /* 0x0000000000108947 */ /* 0x002fec0003800000 */
[----:B------:R-:W-:Y:S01]  /*28d0*/  FADD R3, -R0, -RZ ;  /* 0x800000ff00037221 */ /* 0x000fe20000000100 */
[----:B------:R-:W-:Y:S02]  /*28e0*/  MOV R4, R13 ;  /* 0x0000000d00047202 */ /* 0x000fe40000000f00 */
[----:B------:R-:W-:-:S07]  /*28f0*/  MOV R12, 0x2910 ;  /* 0x00002910000c7802 */ /* 0x000fce0000000f00 */
[----:B------:R-:W-:Y:S05]  /*2900*/  CALL.REL.NOINC `($__internal_0_$__cuda_sm3x_div_rn_noftz_f32_slowpath) ;  /* 0x0000002400ac7944 */ /* 0x000fea0003c00000 */
.L_x_27:
[----:B------:R-:W-:Y:S05]  /*2910*/  BSYNC.RECONVERGENT B0 ;  /* 0x0000000000007941 */ /* 0x000fea0003800200 */
.L_x_26:
        /* <DEDUP_REMOVED lines=13> */
.L_x_29:
[----:B------:R-:W-:Y:S05]  /*29f0*/  BSYNC.RECONVERGENT B0 ;  /* 0x0000000000007941 */ /* 0x000fea0003800200 */
.L_x_28:
[----:B------:R-:W-:Y:S01]  /*2a00*/  HFMA2 R3, -RZ, RZ, 0.96630859375, -0.0022525787353515625 ;  /* 0x3bbb989dff037431 */ /* 0x000fe200000001ff */
[----:B------:R-:W-:Y:S01]  /*2a10*/  MOV R4, 0x437c0000 ;  /* 0x437c000000047802 */ /* 0x000fe20000000f00 */
[----:B------:R-:W-:-:S04]  /*2a20*/  UIADD3 UR5, UPT, UPT, UR5, 0x1, URZ ;  /* 0x0000000105057890 */ /* 0x000fc8000fffe0ff */
[----:B------:R-:W-:Y:S01]  /*2a30*/  UISETP.NE.AND UP0, UPT, UR5, 0x10, UPT ;  /* 0x000000100500788c */ /* 0x000fe2000bf05270 */
[----:B------:R-:W-:-:S04]  /*2a40*/  FFMA.SAT R3, R0, R3, 0.5 ;  /* 0x3f00000000037423 */ /* 0x000fc80000002003 */
[----:B------:R-:W-:-:S04]  /*2a50*/  FFMA.RM R3, R3, R4, 12582913 ;  /* 0x4b40000103037423 */ /* 0x000fc80000004004 */
[----:B------:R-:W-:-:S04]  /*2a60*/  FADD R5, R3, -12583039 ;  /* 0xcb40007f03057421 */ /* 0x000fc80000000000 */
[----:B------:R-:W-:-:S04]  /*2a70*/  FFMA R5, R0, 1.4426950216293334961, -R5 ;  /* 0x3fb8aa3b00057823 */ /* 0x000fc80000000805 */
[----:B------:R-:W-:Y:S01]  /*2a80*/  FFMA R5, R0, 1.925963033500011079e-08, R5 ;  /* 0x32a5706000057823 */ /* 0x000fe20000000005 */
[----:B------:R-:W-:-:S05]  /*2a90*/  SHF.L.U32 R0, R3, 0x17, RZ ;  /* 0x0000001703007819 */ /* 0x000fca00000006ff */
[----:B------:R-:W0:Y:S02]  /*2aa0*/  MUFU.EX2 R5, R5 ;  /* 0x0000000500057308 */ /* 0x000e240000000800 */
[----:B0-----:R-:W-:Y:S01]  /*2ab0*/  FFMA R11, R0, R5, R11 ;  /* 0x00000005000b7223 */ /* 0x001fe2000000000b */
[----:B------:R-:W-:Y:S06]  /*2ac0*/  BRA.U UP0, `(.L_x_30) ;  /* 0xffffffed00087547 */ /* 0x000fec000b83ffff */
[----:B------:R-:W-:-:S04]  /*2ad0*/  UIADD3 UR4, UPT, UPT, UR4, 0x1, URZ ;  /* 0x0000000104047890 */ /* 0x000fc8000fffe0ff */
[----:B------:R-:W-:-:S09]  /*2ae0*/  UISETP.NE.AND UP0, UPT, UR4, 0x10, UPT ;  /* 0x000000100400788c */ /* 0x000fd2000bf05270 */
[----:B------:R-:W-:Y:S05]  /*2af0*/  BRA.U UP0, `(.L_x_31) ;  /* 0xffffffe900f87547 */ /* 0x000fea000b83ffff */
.L_x_8:
[----:B------:R-:W0:Y:S02]  /*2b00*/  LDC.64 R4, c[0x0][0x390] ;  /* 0x0000e400ff047b82 */ /* 0x000e240000000a00 */
[----:B0-----:R-:W-:-:S05]  /*2b10*/  IMAD.WIDE R2, R2, 0x4, R4 ;  /* 0x0000000402027825 */ /* 0x001fca00078e0204 */
[----:B------:R-:W-:Y:S01]  /*2b20*/  REDG.E.ADD.F32.FTZ.RN.STRONG.GPU desc[UR14][R2.64], R11 ;  /* 0x0000000b020079a6 */ /* 0x000fe2000c12f30e */
[----:B------:R-:W-:Y:S06]  /*2b30*/  BAR.SYNC.DEFER_BLOCKING 0x0 ;  /* 0x0000000000007b1d */ /* 0x000fec0000010000 */
[----:B------:R-:W-:Y:S05]  /*2b40*/  EXIT ;  /* 0x000000000000794d */ /* 0x000fea0003800000 */
.L_x_3:
[----:B------:R-:W0:Y:S01]  /*2b50*/  LDC.64 R2, c[0x0][0x380] ;  /* 0x0000e000ff027b82 */ /* 0x000e220000000a00 */
[----:B------:R-:W1:Y:S02]  /*2b60*/  LDCU UR4, c[0x0][0x39c] ;  /* 0x00007380ff0477ac */ /* 0x000e640008000800 */
[----:B-1----:R-:W-:-:S04]  /*2b70*/  IMAD R0, R0, UR4, R5 ;  /* 0x0000000400007c24 */ /* 0x002fc8000f8e0205 */
[----:B0-----:R-:W-:-:S05]  /*2b80*/  IMAD.WIDE R4, R0, 0x4, R2 ;  /* 0x0000000400047825 */ /* 0x001fca00078e0202 */
[----:B------:R0:W2:Y:S01]  /*2b90*/  LDG.E R10, desc[UR14][R4.64] ;  /* 0x0000000e040a7981 */ /* 0x0000a2000c1e1900 */
[----:B------:R-:W-:Y:S01]  /*2ba0*/  UMOV UR5, 0x400 ;  /* 0x0000040000057882 */ /* 0x000fe20000000000 */
[----:B------:R-:W-:Y:S01]  /*2bb0*/  LEA R15, R7, R6, 0x4 ;  /* 0x00000006070f7211 */ /* 0x000fe200078e20ff */
[----:B------:R-:W-:Y:S01]  /*2bc0*/  IMAD R13, R12, UR4, R9 ;  /* 0x000000040c0d7c24 */ /* 0x000fe2000f8e0209 */
[----:B------:R-:W1:Y:S01]  /*2bd0*/  S2R R11, SR_CgaCtaId ;  /* 0x00000000000b7919 */ /* 0x000e620000008800 */
[----:B------:R-:W-:Y:S01]  /*2be0*/  MOV R8, UR5 ;  /* 0x0000000500087c02 */ /* 0x000fe20008000f00 */
[----:B------:R-:W3:Y:S01]  /*2bf0*/  LDCU UR5, c[0x0][0x398] ;  /* 0x00007300ff0577ac */ /* 0x000ee20008000800 */
[----:B------:R-:W-:Y:S01]  /*2c00*/  IMAD.WIDE R12, R13, 0x4, R2 ;  /* 0x000000040d0c7825 */ /* 0x000fe200078e0202 */
[----:B0-----:R-:W0:Y:S01]  /*2c10*/  LDC.64 R4, c[0x0][0x390] ;  /* 0x0000e400ff047b82 */ /* 0x001e220000000a00 */
[----:B-1----:R-:W-:-:S04]  /*2c20*/  LEA R14, R11, R8, 0x18 ;  /* 0x000000080b0e7211 */ /* 0x002fc800078ec0ff */
[----:B------:R-:W-:-:S05]  /*2c30*/  LEA R17, R15, R14, 0x2 ;  /* 0x0000000e0f117211 */ /* 0x000fca00078e10ff */
[----:B--2---:R1:W-:Y:S01]  /*2c40*/  STS [R17], R10 ;  /* 0x0000000a11007388 */ /* 0x0043e20000000800 */
[----:B------:R-:W-:Y:S06]  /*2c50*/  BAR.SYNC.DEFER_BLOCKING 0x0 ;  /* 0x0000000000007b1d */ /* 0x000fec0000010000 */
[----:B------:R-:W2:Y:S01]  /*2c60*/  LDG.E R12, desc[UR14][R12.64] ;  /* 0x0000000e0c0c7981 */ /* 0x000ea2000c1e1900 */
[----:B------:R-:W-:Y:S01]  /*2c70*/  IADD3 R2, PT, PT, R8, 0x400, RZ ;  /* 0x0000040008027810 */ /* 0x000fe20007ffe0ff */
[----:B0-----:R-:W-:-:S03]  /*2c80*/  IMAD.WIDE R4, R0, 0x4, R4 ;  /* 0x0000000400047825 */ /* 0x001fc600078e0204 */
[----:B------:R-:W-:-:S04]  /*2c90*/  LEA R2, R11, R2, 0x18 ;  /* 0x000000020b027211 */ /* 0x000fc800078ec0ff */
[----:B------:R-:W-:-:S05]  /*2ca0*/  LEA R15, R15, R2, 0x2 ;  /* 0x000000020f0f7211 */ /* 0x000fca00078e10ff */
[----:B--2---:R1:W-:Y:S01]  /*2cb0*/  STS [R15], R12 ;  /* 0x0000000c0f007388 */ /* 0x0043e20000000800 */
[----:B------:R-:W-:Y:S06]  /*2cc0*/  BAR.SYNC.DEFER_BLOCKING 0x0 ;  /* 0x0000000000007b1d */ /* 0x000fec0000010000 */
[----:B------:R1:W5:Y:S01]  /*2cd0*/  LDG.E R9, desc[UR14][R4.64] ;  /* 0x0000000e04097981 */ /* 0x000362000c1e1900 */
[----:B---3--:R-:W-:-:S09]  /*2ce0*/  UISETP.GT.AND UP0, UPT, UR5, -0x1, UPT ;  /* 0xffffffff0500788c */ /* 0x008fd2000bf04270 */
[----:B-1----:R-:W-:Y:S05]  /*2cf0*/  BRA.U UP0, `(.L_x_32) ;  /* 0x0000000900d07547 */ /* 0x002fea000b800000 */
[----:B------:R-:W0:Y:S01]  /*2d00*/  LDC R6, c[0x0][0x3a0] ;  /* 0x0000e800ff067b82 */ /* 0x000e220000000800 */
[----:B------:R-:W-:Y:S01]  /*2d10*/  MOV R3, 0x7f800000 ;  /* 0x7f80000000037802 */ /* 0x000fe20000000f00 */
[----:B------:R-:W1:Y:S04]  /*2d20*/  FCHK P0, -RZ, RZ ;  /* 0x000000ffff007302 */ /* 0x000e680000000100 */
[----:B------:R-:W-:-:S04]  /*2d30*/  FFMA R4, -RZ, R3, 1 ;  /* 0x3f800000ff047423 */ /* 0x000fc80000000103 */
[----:B------:R-:W-:-:S04]  /*2d40*/  FFMA R3, R4, R3, +INF ;  /* 0x7f80000004037423 */ /* 0x000fc80000000003 */
[----:B------:R-:W-:-:S04]  /*2d50*/  FFMA R4, -RZ, R3, RZ ;  /* 0x00000003ff047223 */ /* 0x000fc800000001ff */
[----:B------:R-:W-:-:S04]  /*2d60*/  FFMA R5, -RZ, R4, -RZ ;  /* 0x00000004ff057223 */ /* 0x000fc800000009ff */
[----:B------:R-:W-:Y:S01]  /*2d70*/  FFMA R5, R3, R5, R4 ;  /* 0x0000000503057223 */ /* 0x000fe20000000004 */
[----:B0-----:R-:W-:Y:S01]  /*2d80*/  FMUL R6, R6, R6 ;  /* 0x0000000606067220 */ /* 0x001fe20000400000 */
[----:B-1----:R-:W-:Y:S06]  /*2d90*/  @!P0 BRA `(.L_x_33) ;  /* 0x0000000000148947 */ /* 0x002fec0003800000 */
[----:B------:R-:W-:Y:S01]  /*2da0*/  HFMA2 R3, -RZ, RZ, -0.0 , 0 ;  /* 0x80000000ff037431 */ /* 0x000fe200000001ff */
[----:B------:R-:W-:Y:S02]  /*2db0*/  MOV R4, RZ ;  /* 0x000000ff00047202 */ /* 0x000fe40000000f00 */
[----:B------:R-:W-:-:S07]  /*2dc0*/  MOV R12, 0x2de0 ;  /* 0x00002de0000c7802 */ /* 0x000fce0000000f00 */
[----:B-----5:R-:W-:Y:S05]  /*2dd0*/  CALL.REL.NOINC `($__internal_0_$__cuda_sm3x_div_rn_noftz_f32_slowpath) ;  /* 0x0000002000787944 */ /* 0x020fea0003c00000 */
[----:B------:R-:W-:-:S07]  /*2de0*/  MOV R5, R3 ;  /* 0x0000000300057202 */ /* 0x000fce0000000f00 */
.L_x_33:
        /* <DEDUP_REMOVED lines=10> */
[----:B------:R-:W-:Y:S02]  /*2e90*/  MOV R4, R6 ;  /* 0x0000000600047202 */ /* 0x000fe40000000f00 */
[----:B------:R-:W-:-:S07]  /*2ea0*/  MOV R12, 0x2ec0 ;  /* 0x00002ec0000c7802 */ /* 0x000fce0000000f00 */
[----:B-----5:R-:W-:Y:S05]  /*2eb0*/  CALL.REL.NOINC `($__internal_0_$__cuda_sm3x_div_rn_noftz_f32_slowpath) ;  /* 0x0000002000407944 */ /* 0x020fea0003c00000 */
.L_x_35:
[----:B------:R-:W-:Y:S05]  /*2ec0*/  BSYNC.RECONVERGENT B0 ;  /* 0x0000000000007941 */ /* 0x000fea0003800200 */
.L_x_34:
[----:B------:R-:W-:Y:S01]  /*2ed0*/  HFMA2 R4, -RZ, RZ, 0.96630859375, -0.0022525787353515625 ;  /* 0x3bbb989dff047431 */ /* 0x000fe200000001ff */
[----:B------:R-:W-:Y:S01]  /*2ee0*/  MOV R5, 0x437c0000 ;  /* 0x437c000000057802 */ /* 0x000fe20000000f00 */
[----:B-----5:R-:W0:Y:S01]  /*2ef0*/  MUFU.RCP R10, R9 ;  /* 0x00000009000a7308 */ /* 0x020e220000001000 */
[----:B------:R-:W-:Y:S02]  /*2f00*/  BSSY.RECONVERGENT B0, `(.L_x_36) ;  /* 0x0000014000007945 */ /* 0x000fe40003800200 */
[----:B------:R-:W-:-:S04]  /*2f10*/  FFMA.SAT R4, R3, R4, 0.5 ;  /* 0x3f00000003047423 */ /* 0x000fc80000002004 */
[----:B------:R-:W-:-:S04]  /*2f20*/  FFMA.RM R4, R4, R5, 12582913 ;  /* 0x4b40000104047423 */ /* 0x000fc80000004005 */
[C---:B------:R-:W-:Y:S01]  /*2f30*/  FADD R6, R4.reuse, -12583039 ;  /* 0xcb40007f04067421 */ /* 0x040fe20000000000 */
[----:B------:R-:W-:Y:S01]  /*2f40*/  SHF.L.U32 R4, R4, 0x17, RZ ;  /* 0x0000001704047819 */ /* 0x000fe200000006ff */
[----:B0-----:R-:W-:Y:S02]  /*2f50*/  FFMA R5, -R9, R10, 1 ;  /* 0x3f80000009057423 */ /* 0x001fe4000000010a */
[C---:B------:R-:W-:Y:S02]  /*2f60*/  FFMA R6, R3.reuse, 1.4426950216293334961, -R6 ;  /* 0x3fb8aa3b03067823 */ /* 0x040fe40000000806 */
[----:B------:R-:W-:Y:S02]  /*2f70*/  FFMA R5, R10, R5, R10 ;  /* 0x000000050a057223 */ /* 0x000fe4000000000a */
[----:B------:R-:W-:-:S04]  /*2f80*/  FFMA R6, R3, 1.925963033500011079e-08, R6 ;  /* 0x32a5706003067823 */ /* 0x000fc80000000006 */
[----:B------:R-:W0:Y:S02]  /*2f90*/  MUFU.EX2 R3, R6 ;  /* 0x0000000600037308 */ /* 0x000e240000000800 */
[----:B0-----:R-:W-:-:S06]  /*2fa0*/  FMUL R4, R4, R3 ;  /* 0x0000000304047220 */ /* 0x001fcc0000400000 */
[----:B------:R-:W0:Y:S01]  /*2fb0*/  FCHK P0, R4, R9 ;  /* 0x0000000904007302 */ /* 0x000e220000000000 */
[----:B------:R-:W-:-:S04]  /*2fc0*/  FFMA R10, R4, R5, RZ ;  /* 0x00000005040a7223 */ /* 0x000fc800000000ff */
[----:B------:R-:W-:-:S04]  /*2fd0*/  FFMA R3, -R9, R10, R4 ;  /* 0x0000000a09037223 */ /* 0x000fc80000000104 */
[----:B------:R-:W-:Y:S01]  /*2fe0*/  FFMA R3, R5, R3, R10 ;  /* 0x0000000305037223 */ /* 0x000fe2000000000a */
[----:B0-----:R-:W-:Y:S06]  /*2ff0*/  @!P0 BRA `(.L_x_37) ;  /* 0x0000000000108947 */ /* 0x001fec0003800000 */
[----:B------:R-:W-:Y:S02]  /*3000*/  MOV R3, R4 ;  /* 0x0000000400037202 */ /* 0x000fe40000000f00 */
[----:B------:R-:W-:Y:S02]  /*3010*/  MOV R4, R9 ;  /* 0x0000000900047202 */ /* 0x000fe40000000f00 */
[----:B------:R-:W-:-:S07]  /*3020*/  MOV R12, 0x3040 ;  /* 0x00003040000c7802 */ /* 0x000fce0000000f00 */
[----:B------:R-:W-:Y:S05]  /*3030*/  CALL.REL.NOINC `($__internal_0_$__cuda_sm3x_div_rn_noftz_f32_slowpath) ;  /* 0x0000001c00e07944 */ /* 0x000fea0003c00000 */
.L_x_37:
[----:B------:R-:W-:Y:S05]  /*3040*/  BSYNC.RECONVERGENT B0 ;  /* 0x0000000000007941 */ /* 0x000fea0003800200 */
.L_x_36:
[----:B------:R-:W-:Y:S01]  /*3050*/  LEA R20, R11, R8, 0x18 ;  /* 0x000000080b147211 */ /* 0x000fe200078ec0ff */
[----:B------:R-:W-:-:S04]  /*3060*/  HFMA2 R21, -RZ, RZ, 0, 5.9604644775390625e-08 ;  /* 0x00000001ff157431 */ /* 0x000fc800000001ff */
[----:B------:R-:W0:Y:S04]  /*3070*/  LDS.128 R4, [R20+0x400] ;  /* 0x0004000014047984 */ /* 0x000e280000000c00 */
[----:B------:R-:W1:Y:S04]  /*3080*/  LDS.128 R8, [R20+0x410] ;  /* 0x0004100014087984 */ /* 0x000e680000000c00 */
[----:B------:R-:W2:Y:S04]  /*3090*/  LDS.128 R12, [R20+0x420] ;  /* 0x00042000140c7984 */ /* 0x000ea80000000c00 */
[----:B------:R-:W3:Y:S01]  /*30a0*/  LDS.128 R16, [R20+0x430] ;  /* 0x0004300014107984 */ /* 0x000ee20000000c00 */
[----:B0-----:R-:W-:-:S04]  /*30b0*/  FFMA R4, R4, R3, RZ ;  /* 0x0000000304047223 */ /* 0x001fc800000000ff */
[----:B------:R-:W-:-:S04]  /*30c0*/  FFMA R5, R3, R5, R4 ;  /* 0x0000000503057223 */ /* 0x000fc80000000004 */
[----:B------:R-:W-:-:S04]  /*30d0*/  FFMA R6, R3, R6, R5 ;  /* 0x0000000603067223 */ /* 0x000fc80000000005 */
[----:B------:R-:W-:-:S04]  /*30e0*/  FFMA R7, R3, R7, R6 ;  /* 0x0000000703077223 */ /* 0x000fc80000000006 */
[----:B-1----:R-:W-:-:S04]  /*30f0*/  FFMA R8, R8, R3, R7 ;  /* 0x0000000308087223 */ /* 0x002fc80000000007 */
[----:B------:R-:W-:-:S04]  /*3100*/  FFMA R9, R3, R9, R8 ;  /* 0x0000000903097223 */ /* 0x000fc80000000008 */
[----:B------:R-:W-:-:S04]  /*3110*/  FFMA R10, R3, R10, R9 ;  /* 0x0000000a030a7223 */ /* 0x000fc80000000009 */
[----:B------:R-:W-:-:S04]  /*3120*/  FFMA R11, R3, R11, R10 ;  /* 0x0000000b030b7223 */ /* 0x000fc8000000000a */
[----:B--2---:R-:W-:-:S04]  /*3130*/  FFMA R12, R12, R3, R11 ;  /* 0x000000030c0c7223 */ /* 0x004fc8000000000b */
[----:B------:R-:W-:-:S04]  /*3140*/  FFMA R13, R3, R13, R12 ;  /* 0x0000000d030d7223 */ /* 0x000fc8000000000c */
[----:B------:R-:W-:-:S04]  /*3150*/  FFMA R14, R3, R14, R13 ;  /* 0x0000000e030e7223 */ /* 0x000fc8000000000d */
[----:B------:R-:W-:-:S04]  /*3160*/  FFMA R15, R3, R15, R14 ;  /* 0x0000000f030f7223 */ /* 0x000fc8000000000e */
[----:B---3--:R-:W-:-:S04]  /*3170*/  FFMA R16, R16, R3, R15 ;  /* 0x0000000310107223 */ /* 0x008fc8000000000f */
[----:B------:R-:W-:-:S04]  /*3180*/  FFMA R17, R3, R17, R16 ;  /* 0x0000001103117223 */ /* 0x000fc80000000010 */
[----:B------:R-:W-:-:S04]  /*3190*/  FFMA R18, R3, R18, R17 ;  /* 0x0000001203127223 */ /* 0x000fc80000000011 */
[----:B------:R-:W-:-:S07]  /*31a0*/  FFMA R19, R3, R19, R18 ;  /* 0x0000001303137223 */ /* 0x000fce0000000012 */
.L_x_38:
[C---:B------:R-:W-:Y:S02]  /*31b0*/  LEA R20, R21.reuse, R2, 0x6 ;  /* 0x0000000215147211 */ /* 0x040fe400078e30ff */
[----:B------:R-:W-:-:S03]  /*31c0*/  IADD3 R21, PT, PT, R21, 0x5, RZ ;  /* 0x0000000515157810 */ /* 0x000fc60007ffe0ff */
[----:B------:R-:W0:Y:S01]  /*31d0*/  LDS.128 R8, [R20] ;  /* 0x0000000014087984 */ /* 0x000e220000000c00 */
[----:B------:R-:W-:-:S03]  /*31e0*/  ISETP.NE.AND P0, PT, R21, 0x10, PT ;  /* 0x000000101500780c */ /* 0x000fc60003f05270 */
[----:B------:R-:W1:Y:S04]  /*31f0*/  LDS.128 R12, [R20+0x10] ;  /* 0x00001000140c7984 */ /* 0x000e680000000c00 */
[----:B------:R-:W2:Y:S01]  /*3200*/  LDS.128 R4, [R20+0x20] ;  /* 0x0000200014047984 */ /* 0x000ea20000000c00 */
[----:B0-----:R-:W-:-:S03]  /*3210*/  FFMA R8, R8, R3, R19 ;  /* 0x0000000308087223 */ /* 0x001fc60000000013 */
[----:B------:R-:W0:Y:S01]  /*3220*/  LDS.128 R16, [R20+0x30] ;  /* 0x0000300014107984 */ /* 0x000e220000000c00 */
[----:B------:R-:W-:-:S04]  /*3230*/  FFMA R9, R3, R9, R8 ;  /* 0x0000000903097223 */ /* 0x000fc80000000008 */
[----:B------:R-:W-:-:S04]  /*3240*/  FFMA R10, R3, R10, R9 ;  /* 0x0000000a030a7223 */ /* 0x000fc80000000009 */
[----:B------:R-:W-:-:S04]  /*3250*/  FFMA R11, R3, R11, R10 ;  /* 0x0000000b030b7223 */ /* 0x000fc8000000000a */
[----:B-1----:R-:W-:Y:S02]  /*3260*/  FFMA R12, R12, R3, R11 ;  /* 0x000000030c0c7223 */ /* 0x002fe4000000000b */
[----:B------:R-:W1:Y:S02]  /*3270*/  LDS.128 R8, [R20+0x40] ;  /* 0x0000400014087984 */ /* 0x000e640000000c00 */
[----:B------:R-:W-:-:S04]  /*3280*/  FFMA R13, R3, R13, R12 ;  /* 0x0000000d030d7223 */ /* 0x000fc8000000000c */
[----:B------:R-:W-:-:S04]  /*3290*/  FFMA R14, R3, R14, R13 ;  /* 0x0000000e030e7223 */ /* 0x000fc8000000000d */
[----:B------:R-:W-:-:S04]  /*32a0*/  FFMA R15, R3, R15, R14 ;  /* 0x0000000f030f7223 */ /* 0x000fc8000000000e */
[----:B--2---:R-:W-:Y:S02]  /*32b0*/  FFMA R4, R4, R3, R15 ;  /* 0x0000000304047223 */ /* 0x004fe4000000000f */
[----:B------:R-:W2:Y:S02]  /*32c0*/  LDS.128 R12, [R20+0x50] ;  /* 0x00005000140c7984 */ /* 0x000ea40000000c00 */
[----:B------:R-:W-:-:S04]  /*32d0*/  FFMA R5, R3, R5, R4 ;  /* 0x0000000503057223 */ /* 0x000fc80000000004 */
[----:B------:R-:W-:-:S04]  /*32e0*/  FFMA R6, R3, R6, R5 ;  /* 0x0000000603067223 */ /* 0x000fc80000000005 */
[----:B------:R-:W-:-:S04]  /*32f0*/  FFMA R7, R3, R7, R6 ;  /* 0x0000000703077223 */ /* 0x000fc80000000006 */
[----:B0-----:R-:W-:Y:S02]  /*3300*/  FFMA R16, R16, R3, R7 ;  /* 0x0000000310107223 */ /* 0x001fe40000000007 */
[----:B------:R-:W0:Y:S02]  /*3310*/  LDS.128 R4, [R20+0x60] ;  /* 0x0000600014047984 */ /* 0x000e240000000c00 */
        /* <DEDUP_REMOVED lines=68> */
[----:B--2---:R-:W-:-:S04]  /*3760*/  FFMA R12, R12, R3, R11 ;  /* 0x000000030c0c7223 */ /* 0x004fc8000000000b */
[----:B------:R-:W-:-:S04]  /*3770*/  FFMA R13, R3, R13, R12 ;  /* 0x0000000d030d7223 */ /* 0x000fc8000000000c */
[----:B------:R-:W-:-:S04]  /*3780*/  FFMA R14, R3, R14, R13 ;  /* 0x0000000e030e7223 */ /* 0x000fc8000000000d */
[----:B------:R-:W-:-:S04]  /*3790*/  FFMA R15, R3, R15, R14 ;  /* 0x0000000f030f7223 */ /* 0x000fc8000000000e */
[----:B0-----:R-:W-:-:S04]  /*37a0*/  FFMA R4, R4, R3, R15 ;  /* 0x0000000304047223 */ /* 0x001fc8000000000f */
[----:B------:R-:W-:-:S04]  /*37b0*/  FFMA R5, R3, R5, R4 ;  /* 0x0000000503057223 */ /* 0x000fc80000000004 */
[----:B------:R-:W-:-:S04]  /*37c0*/  FFMA R6, R3, R6, R5 ;  /* 0x0000000603067223 */ /* 0x000fc80000000005 */
[----:B------:R-:W-:-:S04]  /*37d0*/  FFMA R7, R3, R7, R6 ;  /* 0x0000000703077223 */ /* 0x000fc80000000006 */
[----:B-1----:R-:W-:-:S04]  /*37e0*/  FFMA R16, R16, R3, R7 ;  /* 0x0000000310107223 */ /* 0x002fc80000000007 */
[----:B------:R-:W-:-:S04]  /*37f0*/  FFMA R17, R3, R17, R16 ;  /* 0x0000001103117223 */ /* 0x000fc80000000010 */
[----:B------:R-:W-:-:S04]  /*3800*/  FFMA R18, R3, R18, R17 ;  /* 0x0000001203127223 */ /* 0x000fc80000000011 */
[----:B------:R-:W-:Y:S01]  /*3810*/  FFMA R19, R3, R19, R18 ;  /* 0x0000001303137223 */ /* 0x000fe20000000012 */
[----:B------:R-:W-:Y:S06]  /*3820*/  @P0 BRA `(.L_x_38) ;  /* 0xfffffff800600947 */ /* 0x000fec000383ffff */
[----:B------:R-:W-:Y:S05]  /*3830*/  BRA `(.L_x_39) ;  /* 0x0000001400cc7947 */ /* 0x000fea0003800000 */
.L_x_32:
[----:B------:R-:W-:Y:S02]  /*3840*/  USHF.L.U32 UR4, UR5, 0x1, URZ ;  /* 0x0000000105047899 */ /* 0x000fe400080006ff */
[----:B------:R-:W-:Y:S01]  /*3850*/  MOV R11, UR5 ;  /* 0x00000005000b7c02 */ /* 0x000fe20008000f00 */
[----:B------:R-:W-:Y:S02]  /*3860*/  UIADD3 UR11, UPT, UPT, -UR5, 0x1, URZ ;  /* 0x00000001050b7890 */ /* 0x000fe4000fffe1ff */
[C---:B------:R-:W-:Y:S01]  /*3870*/  IADD3 R10, PT, PT, R6.reuse, -UR5, RZ ;  /* 0x80000005060a7c10 */ /* 0x040fe2000fffe0ff */
[----:B------:R-:W-:Y:S01]  /*3880*/  ULOP3.LUT UR4, UR4, 0xfffffffc, URZ, 0xc0, !UPT ;  /* 0xfffffffc04047892 */ /* 0x000fe2000f8ec0ff */
[----:B------:R-:W-:Y:S01]  /*3890*/  MOV R19, RZ ;  /* 0x000000ff00137202 */ /* 0x000fe20000000f00 */
[----:B------:R-:W-:Y:S01]  /*38a0*/  UIADD3 UR13, UPT, UPT, -UR5, URZ, URZ ;  /* 0x000000ff050d7290 */ /* 0x000fe2000fffe1ff */
[----:B------:R-:W-:Y:S01]  /*38b0*/  IADD3 R11, PT, PT, R6, -0x1, R11 ;  /* 0xffffffff060b7810 */ /* 0x000fe20007ffe00b */
[----:B------:R-:W-:-:S03]  /*38c0*/  UIADD3 UR12, UPT, UPT, -UR4, URZ, URZ ;  /* 0x000000ff040c7290 */ /* 0x000fc6000fffe1ff */
[----:B------:R-:W-:-:S09]  /*38d0*/  UMOV UR4, URZ ;  /* 0x000000ff00047c82 */ /* 0x000fd20008000000 */
.L_x_64:
[----:B------:R-:W-:-:S05]  /*38e0*/  UMOV UR5, URZ ;  /* 0x000000ff00057c82 */ /* 0x000fca0008000000 */
.L_x_63:
[----:B------:R-:W-:Y:S01]  /*38f0*/  CS2R R2, SRZ ;  /* 0x0000000000027805 */ /* 0x000fe2000001ff00 */
[----:B------:R-:W-:-:S06]  /*3900*/  UMOV UR6, UR13 ;  /* 0x0000000d00067c82 */ /* 0x000fcc0008000000 */
.L_x_56:
        /* <DEDUP_REMOVED lines=15> */
[----:B------:R-:W-:Y:S01]  /*3a00*/  UIADD3 UR17, UPT, UPT, UR5, -0x1, UR8 ;  /* 0xffffffff05117890 */ /* 0x000fe2000fffe008 */
[----:B------:R-:W-:Y:S01]  /*3a10*/  MOV R12, R10 ;  /* 0x0000000a000c7202 */ /* 0x000fe20000000f00 */
[----:B------:R-:W-:Y:S01]  /*3a20*/  UIADD3 UR7, UPT, UPT, UR5, -UR8, URZ ;  /* 0x8000000805077290 */ /* 0x000fe2000fffe0ff */
[----:B------:R-:W-:Y:S01]  /*3a30*/  MOV R13, R11 ;  /* 0x0000000b000d7202 */ /* 0x000fe20000000f00 */
[----:B------:R-:W-:Y:S01]  /*3a40*/  UMOV UR9, UR11 ;  /* 0x0000000b00097c82 */ /* 0x000fe20008000000 */
[----:B------:R-:W-:-:S09]  /*3a50*/  UMOV UR8, UR12 ;  /* 0x0000000c00087c82 */ /* 0x000fd20008000000 */
.L_x_49:
[C---:B------:R-:W-:Y:S01]  /*3a60*/  IADD3 R17, PT, PT, R12.reuse, 0x3, RZ ;  /* 0x000000030c117810 */ /* 0x040fe20007ffe0ff */
[----:B------:R-:W-:Y:S01]  /*3a70*/  BSSY.RECONVERGENT B0, `(.L_x_41) ;  /* 0x000002d000007945 */ /* 0x000fe20003800200 */
[C---:B------:R-:W-:Y:S02]  /*3a80*/  ISETP.GT.U32.AND P1, PT, R12.reuse, 0xf, PT ;  /* 0x0000000f0c00780c */ /* 0x040fe40003f24070 */
        /* <DEDUP_REMOVED lines=15> */
[----:B------:R-:W0:Y:S01]  /*3b80*/  S2R R23, SR_CgaCtaId ;  /* 0x0000000000177919 */ /* 0x000e220000008800 */
[----:B------:R-:W-:Y:S01]  /*3b90*/  UIADD3 UR10, UPT, UPT, UR17, 0x1, URZ ;  /* 0x00000001110a7890 */ /* 0x000fe2000fffe0ff */
[----:B------:R-:W-:Y:S01]  /*3ba0*/  LEA R14, R4, R25, 0x4 ;  /* 0x00000019040e7211 */ /* 0x000fe200078e20ff */
[----:B------:R-:W-:Y:S01]  /*3bb0*/  UISETP.GT.U32.AND UP0, UPT, UR7, 0xf, UPT ;  /* 0x0000000f0700788c */ /* 0x000fe2000bf04070 */
[----:B------:R-:W-:-:S03]  /*3bc0*/  UMOV UR18, 0x400 ;  /* 0x0000040000127882 */ /* 0x000fc60000000000 */
[----:B------:R-:W-:Y:S01]  /*3bd0*/  USEL UR10, UR10, UR7, UP0 ;  /* 0x000000070a0a7287 */ /* 0x000fe20008000000 */
[----:B------:R-:W-:-:S03]  /*3be0*/  MOV R8, UR18 ;  /* 0x0000001200087c02 */ /* 0x000fc60008000f00 */
[----:B------:R-:W-:Y:S01]  /*3bf0*/  ULEA UR10, UR16, UR10, 0x4 ;  /* 0x0000000a100a7291 */ /* 0x000fe2000f8e20ff */
[----:B------:R-:W-:-:S05]  /*3c00*/  IADD3 R16, PT, PT, R8, 0x400, RZ ;  /* 0x0000040008107810 */ /* 0x000fca0007ffe0ff */
[----:B------:R-:W-:Y:S02]  /*3c10*/  MOV R27, UR10 ;  /* 0x0000000a001b7c02 */ /* 0x000fe40008000f00 */
[C---:B0-----:R-:W-:Y:S02]  /*3c20*/  LEA R16, R23.reuse, R16, 0x18 ;  /* 0x0000001017107211 */ /* 0x041fe400078ec0ff */
[----:B------:R-:W-:Y:S02]  /*3c30*/  LEA R23, R23, R8, 0x18 ;  /* 0x0000000817177211 */ /* 0x000fe400078ec0ff */
[----:B------:R-:W-:Y:S02]  /*3c40*/  LEA R20, R27, R16, 0x2 ;  /* 0x000000101b147211 */ /* 0x000fe400078e10ff */
[----:B------:R-:W-:Y:S02]  /*3c50*/  LEA R18, R14, R23, 0x2 ;  /* 0x000000170e127211 */ /* 0x000fe400078e10ff */
[----:B------:R-:W-:Y:S01]  /*3c60*/  IADD3 R14, PT, PT, R25, -R6, RZ ;  /* 0x80000006190e7210 */ /* 0x000fe20007ffe0ff */
[----:B------:R-:W-:Y:S01]  /*3c70*/  LDS R23, [R20] ;  /* 0x0000000014177984 */ /* 0x000fe20000000800 */
[----:B------:R-:W-:-:S02]  /*3c80*/  IABS R25, R5 ;  /* 0x0000000500197213 */ /* 0x000fc40000000000 */
[----:B------:R-:W-:Y:S01]  /*3c90*/  IABS R14, R14 ;  /* 0x0000000e000e7213 */ /* 0x000fe20000000000 */
[----:B------:R-:W0:Y:S03]  /*3ca0*/  LDS R18, [R18] ;  /* 0x0000000012127984 */ /* 0x000e260000000800 */
        /* <DEDUP_REMOVED lines=9> */
.L_x_42:
[----:B------:R-:W-:Y:S05]  /*3d40*/  BSYNC.RECONVERGENT B0 ;  /* 0x0000000000007941 */ /* 0x000fea0003800200 */
.L_x_41:
[----:B------:R-:W-:Y:S04]  /*3d50*/  BSSY.RECONVERGENT B0, `(.L_x_43) ;  /* 0x000001f000007945 */ /* 0x000fe80003800200 */
[----:B------:R-:W-:Y:S05]  /*3d60*/  @!P0 BRA P3, `(.L_x_44) ;  /* 0x0000000000748947 */ /* 0x000fea0001800000 */
[----:B------:R-:W0:Y:S01]  /*3d70*/  S2R R23, SR_CgaCtaId ;  /* 0x0000000000177919 */ /* 0x000e220000008800 */
[----:B------:R-:W-:Y:S01]  /*3d80*/  UIADD3 UR10, UPT, UPT, UR7, 0x1, URZ ;  /* 0x00000001070a7890 */ /* 0x000fe2000fffe0ff */
[----:B------:R-:W-:Y:S01]  /*3d90*/  LEA R14, R4, R21, 0x4 ;  /* 0x00000015040e7211 */ /* 0x000fe200078e20ff */
[----:B------:R-:W-:Y:S01]  /*3da0*/  UMOV UR18, 0x400 ;  /* 0x0000040000127882 */ /* 0x000fe20000000000 */
[----:B------:R-:W-:Y:S01]  /*3db0*/  IADD3 R21, PT, PT, R21, -R6, RZ ;  /* 0x8000000615157210 */ /* 0x000fe20007ffe0ff */
[----:B------:R-:W-:Y:S01]  /*3dc0*/  UISETP.GT.U32.AND UP0, UPT, UR10, 0xf, UPT ;  /* 0x0000000f0a00788c */ /* 0x000fe2000bf04070 */
[----:B------:R-:W-:-:S03]  /*3dd0*/  MOV R8, UR18 ;  /* 0x0000001200087c02 */ /* 0x000fc60008000f00 */
[----:B------:R-:W-:Y:S01]  /*3de0*/  USEL UR10, UR17, UR10, UP0 ;  /* 0x0000000a110a7287 */ /* 0x000fe20008000000 */
[----:B------:R-:W-:-:S03]  /*3df0*/  IADD3 R16, PT, PT, R8, 0x400, RZ ;  /* 0x0000040008107810 */ /* 0x000fc60007ffe0ff */
[----:B------:R-:W-:-:S06]  /*3e00*/  ULEA UR10, UR16, UR10, 0x4 ;  /* 0x0000000a100a7291 */ /* 0x000fcc000f8e20ff */
[----:B------:R-:W-:Y:S02]  /*3e10*/  MOV R25, UR10 ;  /* 0x0000000a00197c02 */ /* 0x000fe40008000f00 */
[C---:B0-----:R-:W-:Y:S02]  /*3e20*/  LEA R16, R23.reuse, R16, 0x18 ;  /* 0x0000001017107211 */ /* 0x041fe400078ec0ff */
[----:B------:R-:W-:Y:S02]  /*3e30*/  LEA R23, R23, R8, 0x18 ;  /* 0x0000000817177211 */ /* 0x000fe400078ec0ff */
[----:B------:R-:W-:Y:S02]  /*3e40*/  LEA R20, R25, R16, 0x2 ;  /* 0x0000001019147211 */ /* 0x000fe400078e10ff */
[----:B------:R-:W-:Y:S02]  /*3e50*/  LEA R18, R14, R23, 0x2 ;  /* 0x000000170e127211 */ /* 0x000fe400078e10ff */
[----:B------:R-:W-:Y:S01]  /*3e60*/  IABS R16, R5 ;  /* 0x0000000500107213 */ /* 0x000fe20000000000 */
[----:B------:R-:W-:Y:S01]  /*3e70*/  LDS R23, [R20] ;  /* 0x0000000014177984 */ /* 0x000fe20000000800 */
[----:B------:R-:W-:-:S02]  /*3e80*/  IABS R14, R21 ;  /* 0x00000015000e7213 */ /* 0x000fc40000000000 */
[----:B------:R-:W-:Y:S01]  /*3e90*/  MOV R21, R16 ;  /* 0x0000001000157202 */ /* 0x000fe20000000f00 */
        /* <DEDUP_REMOVED lines=10> */
.L_x_44:
[----:B------:R-:W-:Y:S05]  /*3f40*/  BSYNC.RECONVERGENT B0 ;  /* 0x0000000000007941 */ /* 0x000fea0003800200 */
.L_x_43:
        /* <DEDUP_REMOVED lines=8> */
[----:B------:R-:W-:Y:S02]  /*3fd0*/  MOV R8, UR18 ;  /* 0x0000001200087c02 */ /* 0x000fe40008000f00 */
[----:B------:R-:W-:Y:S02]  /*3fe0*/  IABS R20, R5 ;  /* 0x0000000500147213 */ /* 0x000fe40000000000 */
[----:B------:R-:W-:-:S06]  /*3ff0*/  IADD3 R16, PT, PT, R8, 0x400, RZ ;  /* 0x0000040008107810 */ /* 0x000fcc0007ffe0ff */
[----:B------:R-:W-:-:S04]  /*4000*/  @UP0 UIADD3 UR10, UPT, UPT, UR17, -0x1, URZ ;  /* 0xffffffff110a0890 */ /* 0x000fc8000fffe0ff */
[----:B------:R-:W-:-:S06]  /*4010*/  ULEA UR10, UR16, UR10, 0x4 ;  /* 0x0000000a100a7291 */ /* 0x000fcc000f8e20ff */
[----:B------:R-:W-:Y:S02]  /*4020*/  MOV R23, UR10 ;  /* 0x0000000a00177c02 */ /* 0x000fe40008000f00 */
[C---:B0-----:R-:W-:Y:S02]  /*4030*/  LEA R18, R21.reuse, R16, 0x18 ;  /* 0x0000001015127211 */ /* 0x041fe400078ec0ff */
[----:B------:R-:W-:Y:S02]  /*4040*/  LEA R21, R21, R8, 0x18 ;  /* 0x0000000815157211 */ /* 0x000fe400078ec0ff */
[----:B------:R-:W-:Y:S02]  /*4050*/  LEA R18, R23, R18, 0x2 ;  /* 0x0000001217127211 */ /* 0x000fe400078e10ff */
[----:B------:R-:W-:Y:S02]  /*4060*/  LEA R16, R14, R21, 0x2 ;  /* 0x000000150e107211 */ /* 0x000fe400078e10ff */
[----:B------:R-:W-:Y:S01]  /*4070*/  IABS R14, R15 ;  /* 0x0000000f000e7213 */ /* 0x000fe20000000000 */
[----:B------:R0:W-:Y:S01]  /*4080*/  LDS R21, [R18] ;  /* 0x0000000012157984 */ /* 0x0001e20000000800 */
[----:B------:R-:W-:-:S03]  /*4090*/  MOV R15, R20 ;  /* 0x00000014000f7202 */ /* 0x000fc60000000f00 */
[----:B------:R-:W1:Y:S01]  /*40a0*/  LDS R16, [R16] ;  /* 0x0000000010107984 */ /* 0x000e620000000800 */
[----:B------:R-:W-:-:S04]  /*40b0*/  IADD3 R14, PT, PT, R15, R14, RZ ;  /* 0x0000000e0f0e7210 */ /* 0x000fc80007ffe0ff */
[----:B------:R-:W-:-:S04]  /*40c0*/  IADD3 R15, PT, PT, R14, 0x1, RZ ;  /* 0x000000010e0f7810 */ /* 0x000fc80007ffe0ff */
[----:B------:R-:W-:-:S04]  /*40d0*/  ISETP.GE.U32.AND P1, PT, R15, 0x3, PT ;  /* 0x000000030f00780c */ /* 0x000fc80003f26070 */
[----:B------:R-:W-:-:S04]  /*40e0*/  SEL R14, R14, RZ, !P1 ;  /* 0x000000ff0e0e7207 */ /* 0x000fc80004800000 */
[-C--:B0-----:R-:W-:Y:S02]  /*40f0*/  I2FP.F32.S32 R18, R14.reuse ;  /* 0x0000000e00127245 */ /* 0x081fe40000201400 */
[----:B------:R-:W-:Y:S01]  /*4100*/  IADD3 R3, PT, PT, R3, R14, RZ ;  /* 0x0000000e03037210 */ /* 0x000fe20007ffe0ff */
[----:B-1----:R-:W-:-:S04]  /*4110*/  FADD R16, R16, -R21 ;  /* 0x8000001510107221 */ /* 0x002fc80000000000 */
[----:B------:R-:W-:-:S04]  /*4120*/  FMUL R15, R16, R16 ;  /* 0x00000010100f7220 */ /* 0x000fc80000400000 */
[----:B------:R-:W-:-:S07]  /*4130*/  FFMA R2, R15, R18, R2 ;  /* 0x000000120f027223 */ /* 0x000fce0000000002 */
.L_x_46:
[----:B------:R-:W-:Y:S05]  /*4140*/  BSYNC.RECONVERGENT B0 ;  /* 0x0000000000007941 */ /* 0x000fea0003800200 */
.L_x_45:
        /* <DEDUP_REMOVED lines=8> */
[----:B------:R-:W-:-:S04]  /*41d0*/  MOV R8, UR18 ;  /* 0x0000001200087c02 */ /* 0x000fc80008000f00 */
        /* <DEDUP_REMOVED lines=21> */
.L_x_48:
[----:B------:R-:W-:Y:S05]  /*4330*/  BSYNC.RECONVERGENT B0 ;  /* 0x0000000000007941 */ /* 0x000fea0003800200 */
.L_x_47:
        /* <DEDUP_REMOVED lines=9> */
.L_x_40:
        /* <DEDUP_REMOVED lines=14> */
[----:B------:R-:W0:Y:S01]  /*44b0*/  S2R R15, SR_CgaCtaId ;  /* 0x00000000000f7919 */ /* 0x000e220000008800 */
[----:B------:R-:W-:Y:S01]  /*44c0*/  UIADD3 UR8, UPT, UPT, -UR7, UR5, URZ ;  /* 0x0000000507087290 */ /* 0x000fe2000fffe1ff */
        /* <DEDUP_REMOVED lines=12> */
[----:B------:R-:W-:-:S02]  /*4590*/  IADD3 R12, PT, PT, R17, -R6, RZ ;  /* 0x80000006110c7210 */ /* 0x000fc40007ffe0ff */
[----:B------:R-:W-:Y:S01]  /*45a0*/  LDS R16, [R16] ;  /* 0x0000000010107984 */ /* 0x000fe20000000800 */
[----:B------:R-:W-:Y:S02]  /*45b0*/  IABS R17, R5 ;  /* 0x0000000500117213 */ /* 0x000fe40000000000 */
        /* <DEDUP_REMOVED lines=11> */
.L_x_52:
[----:B------:R-:W-:Y:S05]  /*4670*/  BSYNC.RECONVERGENT B0 ;  /* 0x0000000000007941 */ /* 0x000fea0003800200 */
.L_x_51:
        /* <DEDUP_REMOVED lines=9> */
[----:B------:R-:W0:Y:S01]  /*4710*/  S2R R15, SR_CgaCtaId ;  /* 0x00000000000f7919 */ /* 0x000e220000008800 */
[----:B------:R-:W-:Y:S01]  /*4720*/  UMOV UR9, 0x400 ;  /* 0x0000040000097882 */ /* 0x000fe20000000000 */
[----:B------:R-:W-:Y:S02]  /*4730*/  LEA R12, R4, R13, 0x4 ;  /* 0x0000000d040c7211 */ /* 0x000fe400078e20ff */
[----:B------:R-:W-:Y:S01]  /*4740*/  MOV R8, UR9 ;  /* 0x0000000900087c02 */ /* 0x000fe20008000f00 */
[----:B------:R-:W-:Y:S01]  /*4750*/  ULEA UR9, UR16, UR8, 0x4 ;  /* 0x0000000810097291 */ /* 0x000fe2000f8e20ff */
[----:B------:R-:W-:Y:S02]  /*4760*/  IADD3 R13, PT, PT, R13, -R6, RZ ;  /* 0x800000060d0d7210 */ /* 0x000fe40007ffe0ff */
[----:B------:R-:W-:-:S03]  /*4770*/  IADD3 R14, PT, PT, R8, 0x400, RZ ;  /* 0x00000400080e7810 */ /* 0x000fc60007ffe0ff */
[----:B------:R-:W-:Y:S02]  /*4780*/  MOV R17, UR9 ;  /* 0x0000000900117c02 */ /* 0x000fe40008000f00 */
[C---:B0-----:R-:W-:Y:S02]  /*4790*/  LEA R16, R15.reuse, R14, 0x18 ;  /* 0x0000000e0f107211 */ /* 0x041fe400078ec0ff */
[----:B------:R-:W-:-:S04]  /*47a0*/  LEA R15, R15, R8, 0x18 ;  /* 0x000000080f0f7211 */ /* 0x000fc800078ec0ff */
[----:B------:R-:W-:Y:S02]  /*47b0*/  LEA R14, R12, R15, 0x2 ;  /* 0x0000000f0c0e7211 */ /* 0x000fe400078e10ff */
[----:B------:R-:W-:Y:S02]  /*47c0*/  LEA R15, R17, R16, 0x2 ;  /* 0x00000010110f7211 */ /* 0x000fe400078e10ff */
[----:B------:R-:W-:Y:S02]  /*47d0*/  IABS R16, R5 ;  /* 0x0000000500107213 */ /* 0x000fe40000000000 */
[----:B------:R-:W-:Y:S01]  /*47e0*/  LDS R14, [R14] ;  /* 0x000000000e0e7984 */ /* 0x000fe20000000800 */
[----:B------:R-:W-:Y:S02]  /*47f0*/  IABS R12, R13 ;  /* 0x0000000d000c7213 */ /* 0x000fe40000000000 */
[----:B------:R-:W-:Y:S01]  /*4800*/  MOV R13, R16 ;  /* 0x00000010000d7202 */ /* 0x000fe20000000f00 */
[----:B------:R-:W0:Y:S03]  /*4810*/  LDS R15, [R15] ;  /* 0x000000000f0f7984 */ /* 0x000e260000000800 */
[----:B------:R-:W-:-:S04]  /*4820*/  IADD3 R12, PT, PT, R13, R12, RZ ;  /* 0x0000000c0d0c7210 */ /* 0x000fc80007ffe0ff */
        /* <DEDUP_REMOVED lines=8> */
.L_x_53:
[----:B------:R-:W-:Y:S05]  /*48b0*/  BSYNC.RECONVERGENT B0 ;  /* 0x0000000000007941 */ /* 0x000fea0003800200 */
.L_x_50:
[----:B------:R-:W-:Y:S01]  /*48c0*/  IADD3 R13, PT, PT, R6, UR7, RZ ;  /* 0x00000007060d7c10 */ /* 0x000fe2000fffe0ff */
[----:B------:R-:W-:Y:S01]  /*48d0*/  BSSY.RECONVERGENT B0, `(.L_x_54) ;  /* 0x0000022000007945 */ /* 0x000fe20003800200 */
[----:B------:R-:W-:Y:S02]  /*48e0*/  ISETP.EQ.AND P1, PT, R4, R7, PT ;  /* 0x000000070400720c */ /* 0x000fe40003f22270 */
[----:B------:R-:W-:-:S13]  /*48f0*/  ISETP.GT.U32.AND P0, PT, R13, 0xf, PT ;  /* 0x0000000f0d00780c */ /* 0x000fda0003f04070 */
[----:B------:R-:W-:-:S04]  /*4900*/  @P0 IADD3 R13, PT, PT, R6, -UR7, RZ ;  /* 0x80000007060d0c10 */ /* 0x000fc8000fffe0ff */
[----:B------:R-:W-:-:S13]  /*4910*/  ISETP.NE.AND P0, PT, R13, R6, PT ;  /* 0x000000060d00720c */ /* 0x000fda0003f05270 */
[----:B------:R-:W-:Y:S05]  /*4920*/  @!P0 BRA P1, `(.L_x_55) ;  /* 0x0000000000708947 */ /* 0x000fea0000800000 */
[----:B------:R-:W0:Y:S01]  /*4930*/  S2R R15, SR_CgaCtaId ;  /* 0x00000000000f7919 */ /* 0x000e220000008800 */
[----:B------:R-:W-:Y:S01]  /*4940*/  UIADD3 UR8, UPT, UPT, UR7, UR5, URZ ;  /* 0x0000000507087290 */ /* 0x000fe2000fffe0ff */
[----:B------:R-:W-:Y:S01]  /*4950*/  LEA R4, R4, R13, 0x4 ;  /* 0x0000000d04047211 */ /* 0x000fe200078e20ff */
[----:B------:R-:W-:Y:S01]  /*4960*/  UMOV UR9, 0x400 ;  /* 0x0000040000097882 */ /* 0x000fe20000000000 */
[----:B------:R-:W-:Y:S01]  /*4970*/  IADD3 R13, PT, PT, R13, -R6, RZ ;  /* 0x800000060d0d7210 */ /* 0x000fe20007ffe0ff */
[----:B------:R-:W-:Y:S01]  /*4980*/  UISETP.GT.U32.AND UP0, UPT, UR8, 0xf, UPT ;  /* 0x0000000f0800788c */ /* 0x000fe2000bf04070 */
[----:B------:R-:W-:Y:S02]  /*4990*/  MOV R8, UR9 ;  /* 0x0000000900087c02 */ /* 0x000fe40008000f00 */
[----:B------:R-:W-:Y:S02]  /*49a0*/  IABS R5, R5 ;  /* 0x0000000500057213 */ /* 0x000fe40000000000 */
[----:B------:R-:W-:-:S06]  /*49b0*/  IADD3 R12, PT, PT, R8, 0x400, RZ ;  /* 0x00000400080c7810 */ /* 0x000fcc0007ffe0ff */
[----:B------:R-:W-:-:S04]  /*49c0*/  @UP0 UIADD3 UR8, UPT, UPT, -UR7, UR5, URZ ;  /* 0x0000000507080290 */ /* 0x000fc8000fffe1ff */
[----:B------:R-:W-:-:S06]  /*49d0*/  ULEA UR8, UR16, UR8, 0x4 ;  /* 0x0000000810087291 */ /* 0x000fcc000f8e20ff */
[----:B------:R-:W-:Y:S02]  /*49e0*/  MOV R17, UR8 ;  /* 0x0000000800117c02 */ /* 0x000fe40008000f00 */
[C---:B0-----:R-:W-:Y:S02]  /*49f0*/  LEA R14, R15.reuse, R12, 0x18 ;  /* 0x0000000c0f0e7211 */ /* 0x041fe400078ec0ff */
[----:B------:R-:W-:Y:S02]  /*4a00*/  LEA R15, R15, R8, 0x18 ;  /* 0x000000080f0f7211 */ /* 0x000fe400078ec0ff */
[----:B------:R-:W-:Y:S02]  /*4a10*/  LEA R14, R17, R14, 0x2 ;  /* 0x0000000e110e7211 */ /* 0x000fe400078e10ff */
[----:B------:R-:W-:Y:S02]  /*4a20*/  LEA R12, R4, R15, 0x2 ;  /* 0x0000000f040c7211 */ /* 0x000fe400078e10ff */
[----:B------:R-:W-:Y:S01]  /*4a30*/  IABS R4, R13 ;  /* 0x0000000d00047213 */ /* 0x000fe20000000000 */
[----:B------:R-:W-:Y:S03]  /*4a40*/  LDS R15, [R14] ;  /* 0x000000000e0f7984 */ /* 0x000fe60000000800 */
[----:B------:R-:W-:Y:S01]  /*4a50*/  IADD3 R4, PT, PT, R5, R4, RZ ;  /* 0x0000000405047210 */ /* 0x000fe20007ffe0ff */
[----:B------:R-:W0:Y:S03]  /*4a60*/  LDS R12, [R12] ;  /* 0x000000000c0c7984 */ /* 0x000e260000000800 */
        /* <DEDUP_REMOVED lines=8> */
.L_x_55:
[----:B------:R-:W-:Y:S05]  /*4af0*/  BSYNC.RECONVERGENT B0 ;  /* 0x0000000000007941 */ /* 0x000fea0003800200 */
.L_x_54:
        /* <DEDUP_REMOVED lines=14> */
[----:B-----5:R-:W-:Y:S05]  /*4be0*/  CALL.REL.NOINC `($__internal_0_$__cuda_sm3x_div_rn_noftz_f32_slowpath) ;  /* 0x0000000000f47944 */ /* 0x020fea0003c00000 */
.L_x_58:
[----:B------:R-:W-:Y:S05]  /*4bf0*/  BSYNC.RECONVERGENT B0 ;  /* 0x0000000000007941 */ /* 0x000fea0003800200 */
.L_x_57:
[----:B------:R-:W0:Y:S01]  /*4c00*/  LDC R2, c[0x0][0x3a0] ;  /* 0x0000e800ff027b82 */ /* 0x000e220000000800 */
[----:B------:R-:W-:Y:S01]  /*4c10*/  BSSY.RECONVERGENT B0, `(.L_x_59) ;  /* 0x000000e000007945 */ /* 0x000fe20003800200 */
[----:B0-----:R-:W-:-:S04]  /*4c20*/  FMUL R12, R2, R2 ;  /* 0x00000002020c7220 */ /* 0x001fc80000400000 */
[----:B------:R-:W0:Y:S08]  /*4c30*/  MUFU.RCP R5, R12 ;  /* 0x0000000c00057308 */ /* 0x000e300000001000 */
        /* <DEDUP_REMOVED lines=9> */
[----:B-----5:R-:W-:Y:S05]  /*4cd0*/  CALL.REL.NOINC `($__internal_0_$__cuda_sm3x_div_rn_noftz_f32_slowpath) ;  /* 0x0000000000b87944 */ /* 0x020fea0003c00000 */
[----:B------:R-:W-:-:S07]  /*4ce0*/  MOV R2, R3 ;  /* 0x0000000300027202 */ /* 0x000fce0000000f00 */
.L_x_60:
[----:B------:R-:W-:Y:S05]  /*4cf0*/  BSYNC.RECONVERGENT B0 ;  /* 0x0000000000007941 */ /* 0x000fea0003800200 */
.L_x_59:
[----:B------:R-:W-:Y:S01]  /*4d00*/  HFMA2 R3, -RZ, RZ, 0.96630859375, -0.0022525787353515625 ;  /* 0x3bbb989dff037431 */ /* 0x000fe200000001ff */
[----:B------:R-:W-:Y:S01]  /*4d10*/  MOV R4, 0x437c0000 ;  /* 0x437c000000047802 */ /* 0x000fe20000000f00 */
[----:B------:R-:W-:Y:S03]  /*4d20*/  BSSY.RECONVERGENT B0, `(.L_x_61) ;  /* 0x0000016000007945 */ /* 0x000fe60003800200 */
[----:B------:R-:W-:-:S04]  /*4d30*/  FFMA.SAT R3, R2, R3, 0.5 ;  /* 0x3f00000002037423 */ /* 0x000fc80000002003 */
[----:B------:R-:W-:Y:S02]  /*4d40*/  FFMA.RM R3, R3, R4, 12582913 ;  /* 0x4b40000103037423 */ /* 0x000fe40000004004 */
[----:B-----5:R-:W0:Y:S02]  /*4d50*/  MUFU.RCP R4, R9 ;  /* 0x0000000900047308 */ /* 0x020e240000001000 */
[C---:B------:R-:W-:Y:S01]  /*4d60*/  FADD R5, R3.reuse, -12583039 ;  /* 0xcb40007f03057421 */ /* 0x040fe20000000000 */
[----:B------:R-:W-:-:S03]  /*4d70*/  SHF.L.U32 R3, R3, 0x17, RZ ;  /* 0x0000001703037819 */ /* 0x000fc600000006ff */
[----:B------:R-:W-:-:S04]  /*4d80*/  FFMA R5, R2, 1.4426950216293334961, -R5 ;  /* 0x3fb8aa3b02057823 */ /* 0x000fc80000000805 */
[----:B------:R-:W-:-:S04]  /*4d90*/  FFMA R5, R2, 1.925963033500011079e-08, R5 ;  /* 0x32a5706002057823 */ /* 0x000fc80000000005 */
[----:B------:R-:W1:Y:S01]  /*4da0*/  MUFU.EX2 R2, R5 ;  /* 0x0000000500027308 */ /* 0x000e620000000800 */
[----:B0-----:R-:W-:Y:S01]  /*4db0*/  FFMA R13, -R9, R4, 1 ;  /* 0x3f800000090d7423 */ /* 0x001fe20000000104 */
[----:B-1----:R-:W-:-:S03]  /*4dc0*/  FMUL R12, R3, R2 ;  /* 0x00000002030c7220 */ /* 0x002fc60000400000 */
[----:B------:R-:W-:-:S03]  /*4dd0*/  FFMA R2, R4, R13, R4 ;  /* 0x0000000d04027223 */ /* 0x000fc60000000004 */
        /* <DEDUP_REMOVED lines=9> */
[----:B------:R-:W-:-:S07]  /*4e70*/  MOV R2, R3 ;  /* 0x0000000300027202 */ /* 0x000fce0000000f00 */
.L_x_62:
[----:B------:R-:W-:Y:S05]  /*4e80*/  BSYNC.RECONVERGENT B0 ;  /* 0x0000000000007941 */ /* 0x000fea0003800200 */
.L_x_61:
[----:B------:R-:W0:Y:S01]  /*4e90*/  S2R R4, SR_CgaCtaId ;  /* 0x0000000000047919 */ /* 0x000e220000008800 */
[----:B------:R-:W-:Y:S01]  /*4ea0*/  ULEA UR6, UR4, UR5, 0x4 ;  /* 0x0000000504067291 */ /* 0x000fe2000f8e20ff */
[----:B------:R-:W-:Y:S01]  /*4eb0*/  IADD3 R3, PT, PT, R8, 0x400, RZ ;  /* 0x0000040008037810 */ /* 0x000fe20007ffe0ff */
[----:B------:R-:W-:-:S04]  /*4ec0*/  UIADD3 UR5, UPT, UPT, UR5, 0x1, URZ ;  /* 0x0000000105057890 */ /* 0x000fc8000fffe0ff */
[----:B------:R-:W-:Y:S01]  /*4ed0*/  UISETP.NE.AND UP0, UPT, UR5, 0x10, UPT ;  /* 0x000000100500788c */ /* 0x000fe2000bf05270 */
[----:B0-----:R-:W-:Y:S02]  /*4ee0*/  LEA R3, R4, R3, 0x18 ;  /* 0x0000000304037211 */ /* 0x001fe400078ec0ff */
[----:B------:R-:W-:-:S04]  /*4ef0*/  MOV R4, UR6 ;  /* 0x0000000600047c02 */ /* 0x000fc80008000f00 */
[----:B------:R-:W-:-:S05]  /*4f00*/  LEA R3, R4, R3, 0x2 ;  /* 0x0000000304037211 */ /* 0x000fca00078e10ff */
[----:B------:R-:W0:Y:S02]  /*4f10*/  LDS R4, [R3] ;  /* 0x0000000003047984 */ /* 0x000e240000000800 */
[----:B0-----:R-:W-:Y:S01]  /*4f20*/  FFMA R19, R4, R2, R19 ;  /* 0x0000000204137223 */ /* 0x001fe20000000013 */
[----:B------:R-:W-:Y:S06]  /*4f30*/  BRA.U UP0, `(.L_x_63) ;  /* 0xffffffe9006c7547 */ /* 0x000fec000b83ffff */
[----:B------:R-:W-:-:S04]  /*4f40*/  UIADD3 UR4, UPT, UPT, UR4, 0x1, URZ ;  /* 0x0000000104047890 */ /* 0x000fc8000fffe0ff */
[----:B------:R-:W-:-:S09]  /*4f50*/  UISETP.NE.AND UP0, UPT, UR4, 0x10, UPT ;  /* 0x000000100400788c */ /* 0x000fd2000bf05270 */
[----:B------:R-:W-:Y:S05]  /*4f60*/  BRA.U UP0, `(.L_x_64) ;  /* 0xffffffe9005c7547 */ /* 0x000fea000b83ffff */
.L_x_39:
[----:B------:R-:W0:Y:S02]  /*4f70*/  LDC.64 R2, c[0x0][0x388] ;  /* 0x0000e200ff027b82 */ /* 0x000e240000000a00 */
[----:B0-----:R-:W-:-:S05]  /*4f80*/  IMAD.WIDE R2, R0, 0x4, R2 ;  /* 0x0000000400027825 */ /* 0x001fca00078e0202 */
[----:B------:R-:W-:Y:S01]  /*4f90*/  REDG.E.ADD.F32.FTZ.RN.STRONG.GPU desc[UR14][R2.64], R19 ;  /* 0x00000013020079a6 */ /* 0x000fe2000c12f30e */
[----:B------:R-:W-:Y:S06]  /*4fa0*/  BAR.SYNC.DEFER_BLOCKING 0x0 ;  /* 0x0000000000007b1d */ /* 0x000fec0000010000 */
[----:B------:R-:W-:Y:S05]  /*4fb0*/  EXIT ;  /* 0x000000000000794d */ /* 0x000fea0003800000 */
        .weak           $__internal_0_$__cuda_sm3x_div_rn_noftz_f32_slowpath
        .type           $__internal_0_$__cuda_sm3x_div_rn_noftz_f32_slowpath,@function
        .size           $__internal_0_$__cuda_sm3x_div_rn_noftz_f32_slowpath,(.L_x_77 - $__internal_0_$__cuda_sm3x_div_rn_noftz_f32_slowpath)
$__internal_0_$__cuda_sm3x_div_rn_noftz_f32_slowpath:
[----:B------:R-:W-:Y:S01]  /*4fc0*/  SHF.R.U32.HI R5, RZ, 0x17, R4 ;  /* 0x00000017ff057819 */ /* 0x000fe20000011604 */
[----:B------:R-:W-:Y:S01]  /*4fd0*/  BSSY.RECONVERGENT B1, `(.L_x_65) ;  /* 0x0000062000017945 */ /* 0x000fe20003800200 */
[----:B------:R-:W-:Y:S02]  /*4fe0*/  SHF.R.U32.HI R15, RZ, 0x17, R3 ;  /* 0x00000017ff0f7819 */ /* 0x000fe40000011603 */
[----:B------:R-:W-:Y:S02]  /*4ff0*/  LOP3.LUT R5, R5, 0xff, RZ, 0xc0, !PT ;  /* 0x000000ff05057812 */ /* 0x000fe400078ec0ff */
[----:B------:R-:W-:Y:S02]  /*5000*/  LOP3.LUT R15, R15, 0xff, RZ, 0xc0, !PT ;  /* 0x000000ff0f0f7812 */ /* 0x000fe400078ec0ff */
[----:B------:R-:W-:Y:S02]  /*5010*/  IADD3 R16, PT, PT, R5, -0x1, RZ ;  /* 0xffffffff05107810 */ /* 0x000fe40007ffe0ff */
[----:B------:R-:W-:-:S02]  /*5020*/  IADD3 R14, PT, PT, R15, -0x1, RZ ;  /* 0xffffffff0f0e7810 */ /* 0x000fc40007ffe0ff */
[----:B------:R-:W-:-:S04]  /*5030*/  ISETP.GT.U32.AND P0, PT, R16, 0xfd, PT ;  /* 0x000000fd1000780c */ /* 0x000fc80003f04070 */
[----:B------:R-:W-:-:S13]  /*5040*/  ISETP.GT.U32.OR P0, PT, R14, 0xfd, P0 ;  /* 0x000000fd0e00780c */ /* 0x000fda0000704470 */
[----:B------:R-:W-:Y:S01]  /*5050*/  @!P0 MOV R13, RZ ;  /* 0x000000ff000d8202 */ /* 0x000fe20000000f00 */
[----:B------:R-:W-:Y:S06]  /*5060*/  @!P0 BRA `(.L_x_66) ;  /* 0x00000000005c8947 */ /* 0x000fec0003800000 */
[----:B------:R-:W-:Y:S02]  /*5070*/  FSETP.GTU.FTZ.AND P0, PT, |R3|, +INF , PT ;  /* 0x7f8000000300780b */ /* 0x000fe40003f1c200 */
[----:B------:R-:W-:-:S04]  /*5080*/  FSETP.GTU.FTZ.AND P1, PT, |R4|, +INF , PT ;  /* 0x7f8000000400780b */ /* 0x000fc80003f3c200 */
[----:B------:R-:W-:-:S13]  /*5090*/  PLOP3.LUT P0, PT, P0, P1, PT, 0xf8, 0x8f ;  /* 0x00000000008f781c */ /* 0x000fda0000703f70 */
[----:B------:R-:W-:Y:S05]  /*50a0*/  @P0 BRA `(.L_x_67) ;  /* 0x00000004004c0947 */ /* 0x000fea0003800000 */
[----:B------:R-:W-:-:S13]  /*50b0*/  LOP3.LUT P0, RZ, R4, 0x7fffffff, R3, 0xc8, !PT ;  /* 0x7fffffff04ff7812 */ /* 0x000fda000780c803 */
[----:B------:R-:W-:Y:S05]  /*50c0*/  @!P0 BRA `(.L_x_68) ;  /* 0x00000004003c8947 */ /* 0x000fea0003800000 */
[C---:B------:R-:W-:Y:S02]  /*50d0*/  FSETP.NEU.FTZ.AND P1, PT, |R3|.reuse, +INF , PT ;  /* 0x7f8000000300780b */ /* 0x040fe40003f3d200 */
[----:B------:R-:W-:Y:S02]  /*50e0*/  FSETP.NEU.FTZ.AND P2, PT, |R4|, +INF , PT ;  /* 0x7f8000000400780b */ /* 0x000fe40003f5d200 */
[----:B------:R-:W-:-:S11]  /*50f0*/  FSETP.NEU.FTZ.AND P0, PT, |R3|, +INF , PT ;  /* 0x7f8000000300780b */ /* 0x000fd60003f1d200 */
[----:B------:R-:W-:Y:S05]  /*5100*/  @!P2 BRA !P1, `(.L_x_68) ;  /* 0x00000004002ca947 */ /* 0x000fea0004800000 */
[----:B------:R-:W-:-:S04]  /*5110*/  LOP3.LUT P1, RZ, R3, 0x7fffffff, RZ, 0xc0, !PT ;  /* 0x7fffffff03ff7812 */ /* 0x000fc8000782c0ff */
[----:B------:R-:W-:-:S13]  /*5120*/  PLOP3.LUT P1, PT, P2, P1, PT, 0x2f, 0xf2 ;  /* 0x0000000000f2781c */ /* 0x000fda0001722577 */
[----:B------:R-:W-:Y:S05]  /*5130*/  @P1 BRA `(.L_x_69) ;  /* 0x0000000400181947 */ /* 0x000fea0003800000 */
[----:B------:R-:W-:-:S04]  /*5140*/  LOP3.LUT P1, RZ, R4, 0x7fffffff, RZ, 0xc0, !PT ;  /* 0x7fffffff04ff7812 */ /* 0x000fc8000782c0ff */
[----:B------:R-:W-:-:S13]  /*5150*/  PLOP3.LUT P0, PT, P0, P1, PT, 0x2f, 0xf2 ;  /* 0x0000000000f2781c */ /* 0x000fda0000702577 */
[----:B------:R-:W-:Y:S05]  /*5160*/  @P0 BRA `(.L_x_70) ;  /* 0x0000000400000947 */ /* 0x000fea0003800000 */
[----:B------:R-:W-:Y:S02]  /*5170*/  ISETP.GE.AND P0, PT, R14, RZ, PT ;  /* 0x000000ff0e00720c */ /* 0x000fe40003f06270 */
[----:B------:R-:W-:-:S11]  /*5180*/  ISETP.GE.AND P1, PT, R16, RZ, PT ;  /* 0x000000ff1000720c */ /* 0x000fd60003f26270 */
[----:B------:R-:W-:Y:S01]  /*5190*/  @P0 MOV R13, RZ ;  /* 0x000000ff000d0202 */ /* 0x000fe20000000f00 */
[----:B------:R-:W-:Y:S01]  /*51a0*/  @!P0 FFMA R3, R3, 1.84467440737095516160e+19, RZ ;  /* 0x5f80000003038823 */ /* 0x000fe200000000ff */
[----:B------:R-:W-:Y:S01]  /*51b0*/  @!P0 MOV R13, 0xffffffc0 ;  /* 0xffffffc0000d8802 */ /* 0x000fe20000000f00 */
[----:B------:R-:W-:-:S03]  /*51c0*/  @!P1 FFMA R4, R4, 1.84467440737095516160e+19, RZ ;  /* 0x5f80000004049823 */ /* 0x000fc600000000ff */
[----:B------:R-:W-:-:S07]  /*51d0*/  @!P1 IADD3 R13, PT, PT, R13, 0x40, RZ ;  /* 0x000000400d0d9810 */ /* 0x000fce0007ffe0ff */
.L_x_66:
[----:B------:R-:W-:Y:S01]  /*51e0*/  LEA R17, R5, 0xc0800000, 0x17 ;  /* 0xc080000005117811 */ /* 0x000fe200078eb8ff */
[----:B------:R-:W-:Y:S03]  /*51f0*/  BSSY.RECONVERGENT B2, `(.L_x_71) ;  /* 0x0000036000027945 */ /* 0x000fe60003800200 */
[----:B------:R-:W-:Y:S02]  /*5200*/  IADD3 R17, PT, PT, -R17, R4, RZ ;  /* 0x0000000411117210 */ /* 0x000fe40007ffe1ff */
[----:B------:R-:W-:Y:S02]  /*5210*/  IADD3 R4, PT, PT, R15, -0x7f, RZ ;  /* 0xffffff810f047810 */ /* 0x000fe40007ffe0ff */
[----:B------:R-:W0:Y:S01]  /*5220*/  MUFU.RCP R21, R17 ;  /* 0x0000001100157308 */ /* 0x000e220000001000 */
[----:B------:R-:W-:Y:S02]  /*5230*/  FADD.FTZ R14, -R17, -RZ ;  /* 0x800000ff110e7221 */ /* 0x000fe40000010100 */
[----:B------:R-:W-:-:S02]  /*5240*/  IMAD R3, R4, -0x800000, R3 ;  /* 0xff80000004037824 */ /* 0x000fc400078e0203 */
[----:B0-----:R-:W-:-:S04]  /*5250*/  FFMA R16, R21, R14, 1 ;  /* 0x3f80000015107423 */ /* 0x001fc8000000000e */
[----:B------:R-:W-:-:S04]  /*5260*/  FFMA R16, R21, R16, R21 ;  /* 0x0000001015107223 */ /* 0x000fc80000000015 */
[----:B------:R-:W-:-:S04]  /*5270*/  FFMA R15, R3, R16, RZ ;  /* 0x00000010030f7223 */ /* 0x000fc800000000ff */
[----:B------:R-:W-:-:S04]  /*5280*/  FFMA R18, R14, R15, R3 ;  /* 0x0000000f0e127223 */ /* 0x000fc80000000003 */
[----:B------:R-:W-:Y:S01]  /*5290*/  FFMA R15, R16, R18, R15 ;  /* 0x00000012100f7223 */ /* 0x000fe2000000000f */
[----:B------:R-:W-:-:S03]  /*52a0*/  IADD3 R18, PT, PT, R4, 0x7f, -R5 ;  /* 0x0000007f04127810 */ /* 0x000fc60007ffe805 */
[----:B------:R-:W-:Y:S01]  /*52b0*/  FFMA R14, R14, R15, R3 ;  /* 0x0000000f0e0e7223 */ /* 0x000fe20000000003 */
[----:B------:R-:W-:-:S03]  /*52c0*/  IADD3 R18, PT, PT, R18, R13, RZ ;  /* 0x0000000d12127210 */ /* 0x000fc60007ffe0ff */
[----:B------:R-:W-:-:S05]  /*52d0*/  FFMA R3, R16, R14, R15 ;  /* 0x0000000e10037223 */ /* 0x000fca000000000f */
[----:B------:R-:W-:-:S04]  /*52e0*/  SHF.R.U32.HI R4, RZ, 0x17, R3 ;  /* 0x00000017ff047819 */ /* 0x000fc80000011603 */
[----:B------:R-:W-:-:S04]  /*52f0*/  LOP3.LUT R4, R4, 0xff, RZ, 0xc0, !PT ;  /* 0x000000ff04047812 */ /* 0x000fc800078ec0ff */
[----:B------:R-:W-:-:S04]  /*5300*/  IADD3 R4, PT, PT, R4, R18, RZ ;  /* 0x0000001204047210 */ /* 0x000fc80007ffe0ff */
[----:B------:R-:W-:-:S04]  /*5310*/  IADD3 R5, PT, PT, R4, -0x1, RZ ;  /* 0xffffffff04057810 */ /* 0x000fc80007ffe0ff */
[----:B------:R-:W-:-:S13]  /*5320*/  ISETP.GE.U32.AND P0, PT, R5, 0xfe, PT ;  /* 0x000000fe0500780c */ /* 0x000fda0003f06070 */
[----:B------:R-:W-:Y:S05]  /*5330*/  @!P0 BRA `(.L_x_72) ;  /* 0x0000000000808947 */ /* 0x000fea0003800000 */
[----:B------:R-:W-:-:S13]  /*5340*/  ISETP.GT.AND P0, PT, R4, 0xfe, PT ;  /* 0x000000fe0400780c */ /* 0x000fda0003f04270 */
[----:B------:R-:W-:Y:S05]  /*5350*/  @P0 BRA `(.L_x_73) ;  /* 0x00000000006c0947 */ /* 0x000fea0003800000 */
[----:B------:R-:W-:-:S13]  /*5360*/  ISETP.GE.AND P0, PT, R4, 0x1, PT ;  /* 0x000000010400780c */ /* 0x000fda0003f06270 */
[----:B------:R-:W-:Y:S05]  /*5370*/  @P0 BRA `(.L_x_74) ;  /* 0x0000000000740947 */ /* 0x000fea0003800000 */
[----:B------:R-:W-:Y:S02]  /*5380*/  ISETP.GE.AND P0, PT, R4, -0x18, PT ;  /* 0xffffffe80400780c */ /* 0x000fe40003f06270 */
[----:B------:R-:W-:-:S11]  /*5390*/  LOP3.LUT R3, R3, 0x80000000, RZ, 0xc0, !PT ;  /* 0x8000000003037812 */ /* 0x000fd600078ec0ff */
[----:B------:R-:W-:Y:S05]  /*53a0*/  @!P0 BRA `(.L_x_74) ;  /* 0x0000000000688947 */ /* 0x000fea0003800000 */
[-CC-:B------:R-:W-:Y:S01]  /*53b0*/  FFMA.RZ R5, R16, R14.reuse, R15.reuse ;  /* 0x0000000e10057223 */ /* 0x180fe2000000c00f */
[C---:B------:R-:W-:Y:S02]  /*53c0*/  ISETP.NE.AND P2, PT, R4.reuse, RZ, PT ;  /* 0x000000ff0400720c */ /* 0x040fe40003f45270 */
[----:B------:R-:W-:Y:S02]  /*53d0*/  ISETP.NE.AND P1, PT, R4, RZ, PT ;  /* 0x000000ff0400720c */ /* 0x000fe40003f25270 */
[----:B------:R-:W-:Y:S01]  /*53e0*/  LOP3.LUT R13, R5, 0x7fffff, RZ, 0xc0, !PT ;  /* 0x007fffff050d7812 */ /* 0x000fe200078ec0ff */
[CCC-:B------:R-:W-:Y:S01]  /*53f0*/  FFMA.RP R5, R16.reuse, R14.reuse, R15.reuse ;  /* 0x0000000e10057223 */ /* 0x1c0fe2000000800f */
[----:B------:R-:W-:Y:S01]  /*5400*/  FFMA.RM R14, R16, R14, R15 ;  /* 0x0000000e100e7223 */ /* 0x000fe2000000400f */
[----:B------:R-:W-:Y:S02]  /*5410*/  IADD3 R16, PT, PT, R4, 0x20, RZ ;  /* 0x0000002004107810 */ /* 0x000fe40007ffe0ff */
[----:B------:R-:W-:-:S02]  /*5420*/  LOP3.LUT R13, R13, 0x800000, RZ, 0xfc, !PT ;  /* 0x008000000d0d7812 */ /* 0x000fc400078efcff */
[----:B------:R-:W-:Y:S02]  /*5430*/  IADD3 R4, PT, PT, -R4, RZ, RZ ;  /* 0x000000ff04047210 */ /* 0x000fe40007ffe1ff */
[----:B------:R-:W-:Y:S02]  /*5440*/  SHF.L.U32 R16, R13, R16, RZ ;  /* 0x000000100d107219 */ /* 0x000fe400000006ff */
[----:B------:R-:W-:Y:S02]  /*5450*/  FSETP.NEU.FTZ.AND P0, PT, R5, R14, PT ;  /* 0x0000000e0500720b */ /* 0x000fe40003f1d000 */
[----:B------:R-:W-:Y:S02]  /*5460*/  SEL R4, R4, RZ, P2 ;  /* 0x000000ff04047207 */ /* 0x000fe40001000000 */
[----:B------:R-:W-:Y:S02]  /*5470*/  ISETP.NE.AND P1, PT, R16, RZ, P1 ;  /* 0x000000ff1000720c */ /* 0x000fe40000f25270 */
[----:B------:R-:W-:-:S02]  /*5480*/  SHF.R.U32.HI R4, RZ, R4, R13 ;  /* 0x00000004ff047219 */ /* 0x000fc4000001160d */
[----:B------:R-:W-:Y:S02]  /*5490*/  PLOP3.LUT P0, PT, P0, P1, PT, 0xf8, 0x8f ;  /* 0x00000000008f781c */ /* 0x000fe40000703f70 */
[----:B------:R-:W-:Y:S02]  /*54a0*/  SHF.R.U32.HI R14, RZ, 0x1, R4 ;  /* 0x00000001ff0e7819 */ /* 0x000fe40000011604 */
[----:B------:R-:W-:-:S04]  /*54b0*/  SEL R5, RZ, 0x1, !P0 ;  /* 0x00000001ff057807 */ /* 0x000fc80004000000 */
[----:B------:R-:W-:-:S04]  /*54c0*/  LOP3.LUT R5, R5, 0x1, R14, 0xf8, !PT ;  /* 0x0000000105057812 */ /* 0x000fc800078ef80e */
[----:B------:R-:W-:-:S04]  /*54d0*/  LOP3.LUT R5, R5, R4, RZ, 0xc0, !PT ;  /* 0x0000000405057212 */ /* 0x000fc800078ec0ff */
[----:B------:R-:W-:-:S04]  /*54e0*/  IADD3 R14, PT, PT, R14, R5, RZ ;  /* 0x000000050e0e7210 */ /* 0x000fc80007ffe0ff */
[----:B------:R-:W-:Y:S01]  /*54f0*/  LOP3.LUT R3, R14, R3, RZ, 0xfc, !PT ;  /* 0x000000030e037212 */ /* 0x000fe200078efcff */
[----:B------:R-:W-:Y:S06]  /*5500*/  BRA `(.L_x_74) ;  /* 0x0000000000107947 */ /* 0x000fec0003800000 */
.L_x_73:
[----:B------:R-:W-:-:S04]  /*5510*/  LOP3.LUT R3, R3, 0x80000000, RZ, 0xc0, !PT ;  /* 0x8000000003037812 */ /* 0x000fc800078ec0ff */
[----:B------:R-:W-:Y:S01]  /*5520*/  LOP3.LUT R3, R3, 0x7f800000, RZ, 0xfc, !PT ;  /* 0x7f80000003037812 */ /* 0x000fe200078efcff */
[----:B------:R-:W-:Y:S06]  /*5530*/  BRA `(.L_x_74) ;  /* 0x0000000000047947 */ /* 0x000fec0003800000 */
.L_x_72:
[----:B------:R-:W-:-:S07]  /*5540*/  LEA R3, R18, R3, 0x17 ;  /* 0x0000000312037211 */ /* 0x000fce00078eb8ff */
.L_x_74:
[----:B------:R-:W-:Y:S05]  /*5550*/  BSYNC.RECONVERGENT B2 ;  /* 0x0000000000027941 */ /* 0x000fea0003800200 */
.L_x_71:
[----:B------:R-:W-:Y:S05]  /*5560*/  BRA `(.L_x_75) ;  /* 0x0000000000207947 */ /* 0x000fea0003800000 */
.L_x_70:
[----:B------:R-:W-:-:S04]  /*5570*/  LOP3.LUT R3, R4, 0x80000000, R3, 0x48, !PT ;  /* 0x8000000004037812 */ /* 0x000fc800078e4803 */
[----:B------:R-:W-:Y:S01]  /*5580*/  LOP3.LUT R3, R3, 0x7f800000, RZ, 0xfc, !PT ;  /* 0x7f80000003037812 */ /* 0x000fe200078efcff */
[----:B------:R-:W-:Y:S06]  /*5590*/  BRA `(.L_x_75) ;  /* 0x0000000000147947 */ /* 0x000fec0003800000 */
.L_x_69:
[----:B------:R-:W-:Y:S01]  /*55a0*/  LOP3.LUT R3, R4, 0x80000000, R3, 0x48, !PT ;  /* 0x8000000004037812 */ /* 0x000fe200078e4803 */
[----:B------:R-:W-:Y:S06]  /*55b0*/  BRA `(.L_x_75) ;  /* 0x00000000000c7947 */ /* 0x000fec0003800000 */
.L_x_68:
[----:B------:R-:W0:Y:S01]  /*55c0*/  MUFU.RSQ R3, -QNAN ;  /* 0xffc0000000037908 */ /* 0x000e220000001400 */
[----:B------:R-:W-:Y:S05]  /*55d0*/  BRA `(.L_x_75) ;  /* 0x0000000000047947 */ /* 0x000fea0003800000 */
.L_x_67:
[----:B------:R-:W-:-:S07]  /*55e0*/  FADD.FTZ R3, R3, R4 ;  /* 0x0000000403037221 */ /* 0x000fce0000010000 */
.L_x_75:
[----:B------:R-:W-:Y:S05]  /*55f0*/  BSYNC.RECONVERGENT B1 ;  /* 0x0000000000017941 */ /* 0x000fea0003800200 */
.L_x_65:
[----:B------:R-:W-:Y:S01]  /*5600*/  HFMA2 R5, -RZ, RZ, 0, 0 ;  /* 0x00000000ff057431 */ /* 0x000fe200000001ff */
[----:B------:R-:W-:-:S04]  /*5610*/  MOV R4, R12 ;  /* 0x0000000c00047202 */ /* 0x000fc80000000f00 */
[----:B0-----:R-:W-:Y:S05]  /*5620*/  RET.REL.NODEC R4 `(_Z15mainGpuFunctionPKfPfS1_iifi) ;  /* 0xffffffa804747950 */ /* 0x001fea0003c3ffff */
.L_x_76:
[----:B------:R-:W-:-:S00]  /*5630*/  BRA `(.L_x_76) ;  /* 0xfffffffc00fc7947 */ /* 0x000fc0000383ffff */
[----:B------:R-:W-:-:S00]  /*5640*/  NOP ;  /* 0x0000000000007918 */ /* 0x000fc00000000000 */
        /* <DEDUP_REMOVED lines=11> */
.L_x_77:


//--------------------- .nv.shared._Z15mainGpuFunctionPKfPfS1_iifi --------------------------
	.section	.nv.shared._Z15mainGpuFunctionPKfPfS1_iifi,"aw",@nobits
	.sectionflags	@""
	.align	4
.nv.shared._Z15mainGpuFunctionPKfPfS1_iifi:
	.zero		3072


//--------------------- .nv.shared.reserved.0     --------------------------
	.section	.nv.shared.reserved.0,"aw",@nobits
	.weak		__nv_reservedSMEM_offset_0_alias
	.size		__nv_reservedSMEM_offset_0_alias, 0, 64
	.other		__nv_reservedSMEM_offset_0_alias,@"STO_CUDA_RESERVED_SHARED STV_DEFAULT"
__nv_reservedSMEM_offset_0_alias:
	.zero		0
	.zero		64


//--------------------- .nv.constant0._Z15mainGpuFunctionPKfPfS1_iifi --------------------------
	.section	.nv.constant0._Z15mainGpuFunctionPKfPfS1_iifi,"a",@progbits
	.sectionflags	@""
	.align	4
.nv.constant0._Z15mainGpuFunctionPKfPfS1_iifi:
	.zero		936


//--------------------- SYMBOLS --------------------------

	.type		.nv.reservedSmem.offset0,@object
	.size		.nv.reservedSmem.offset0,0x4
	.type		.nv.reservedSmem.cap,@object
	.size		.nv.reservedSmem.cap,0x4
